	.target	sm_100a

	.elftype	@"ET_EXEC"


//--------------------- .note.nv.tkinfo           --------------------------
	.section	.note.nv.tkinfo,"",@"SHT_NOTE"
	.sectionflags	@"SHF_NOTE_NV_TKINFO"
	.tkinfo
        /*0018*/ 	.word	0x00000002
        /*0030*/ 	.string	""
        /*0030*/ 	.string	"ptxas"
        /*0030*/ 	.string	"Cuda compilation tools, release 13.0, V13.0.88"
        /*0030*/ 	.string	"Build cuda_13.0.r13.0/compiler.36424714_0"
        /*0030*/ 	.string	"-arch sm_100a -m 64 "



//--------------------- .note.nv.cuinfo           --------------------------
	.section	.note.nv.cuinfo,"",@"SHT_NOTE"
	.sectionflags	@"SHF_NOTE_NV_CUINFO"
        /*0018*/ 	.short	0x0002
        /*001a*/ 	.short	0x0064
        /*001c*/ 	.short	0x0082
	.zero		2


//--------------------- .nv.info                  --------------------------
	.section	.nv.info,"",@"SHT_CUDA_INFO"
	.align	4


	//----- nvinfo : EIATTR_REGCOUNT
	.align		4
        /*0000*/ 	.byte	0x04, 0x2f
        /*0002*/ 	.short	(.L_19 - .L_18)
	.align		4
.L_18:
        /*0004*/ 	.word	index@(_ZN7cutlass13device_kernelINS_4gemm6kernel13GemmUniversalIN4cute5tupleIJiiiiEEENS1_10collective13CollectiveMmaINS1_35MainloopSm100TmaUmmaWarpSpecializedILi32ELi2ELi4ENS5_IJNS4_1CILi4EEESB_NSA_ILi1EEEEEEEENS5_IJNSA_ILi256EEENSA_ILi128EEENSA_ILi32EEEEEENS_12float_e4m3_tENS5_IJlSC_lEEESJ_SK_NS4_8TiledMMAINS4_8MMA_AtomIJNS4_10MMA_TraitsINS4_25SM100_MMA_F8F6F4_2x1SM_SSEJSJ_SJ_fSF_SG_NS4_17integral_constantINS4_4UMMA5MajorELSR_0EEESS_NSP_INSQ_7ScaleInELST_0EEESU_EEEEEENS4_6LayoutINS5_IJSC_SC_SC_EEENS5_IJNSA_ILi0EEESZ_SZ_EEEEENS5_IJNS4_10UnderscoreES12_S12_EEEEENS4_28SM100_TMA_2SM_LOAD_MULTICASTENS4_14ComposedLayoutINS4_7SwizzleILi1ELi4ELi3EEENS4_18smem_ptr_flag_bitsILi8EEENSX_INS5_IJNSA_ILi8EEESH_EEENS5_IJSH_SC_EEEEEEEvNS4_8identityES15_S1F_vS1G_EENS_8epilogue10collective18CollectiveEpilogueINS1I_23Sm100TmaWarpSpecializedILi2ELi2ELi64ELb0ELb0EEEJNS5_IJSG_SG_SH_EEENS5_IJNSX_ISG_SC_EENSX_INSA_ILi64EEESC_EEEEESJ_SK_SJ_SK_NS1I_6fusion15FusionCallbacksIS1M_NS1S_17LinearCombinationISJ_fSJ_fLNS_15FloatRoundStyleE2EEES1N_S1R_JEEENS4_5SM1004TMEM4LOAD26SM100_TMEM_LOAD_32dp32b64xENS4_13SM90_TMA_LOADENS16_INS17_ILi2ELi4ELi3EEES1A_NSX_INS5_IJS1B_S1P_EEENS5_IJS1P_SC_EEEEEEENS4_39AutoVectorizingCopyWithAssumedAlignmentILi128EEENS4_14SM90_TMA_STOREES27_S29_S29_EEEvvEEEEvNT_6ParamsE)
        /*0008*/ 	.word	0x000000d0


	//----- nvinfo : EIATTR_FRAME_SIZE
	.align		4
.L_19:
        /*000c*/ 	.byte	0x04, 0x11
        /*000e*/ 	.short	(.L_21 - .L_20)
	.align		4
.L_20:
        /*0010*/ 	.word	index@($__internal_2_$__cuda_sm10x_tcgen05_guardrail_trap_unallocated_columns_being_dealloced)
        /*0014*/ 	.word	0x00000000


	//----- nvinfo : EIATTR_FRAME_SIZE
	.align		4
.L_21:
        /*0018*/ 	.byte	0x04, 0x11
        /*001a*/ 	.short	(.L_23 - .L_22)
	.align		4
.L_22:
        /*001c*/ 	.word	index@($__internal_1_$__cuda_sm10x_tcgen05_guardrail_trap_phase_invalid_during_alloc)
        /*0020*/ 	.word	0x00000000


	//----- nvinfo : EIATTR_FRAME_SIZE
	.align		4
.L_23:
        /*0024*/ 	.byte	0x04, 0x11
        /*0026*/ 	.short	(.L_25 - .L_24)
	.align		4
.L_24:
        /*0028*/ 	.word	index@($__internal_0_$__cuda_sm10x_tcgen05_guardrail_trap_col_being_dealloced_not_returned_by_alloc)
        /*002c*/ 	.word	0x00000000


	//----- nvinfo : EIATTR_FRAME_SIZE
	.align		4
.L_25:
        /*0030*/ 	.byte	0x04, 0x11
        /*0032*/ 	.short	(.L_27 - .L_26)
	.align		4
.L_26:
        /*0034*/ 	.word	index@(_ZN7cutlass13device_kernelINS_4gemm6kernel13GemmUniversalIN4cute5tupleIJiiiiEEENS1_10collective13CollectiveMmaINS1_35MainloopSm100TmaUmmaWarpSpecializedILi32ELi2ELi4ENS5_IJNS4_1CILi4EEESB_NSA_ILi1EEEEEEEENS5_IJNSA_ILi256EEENSA_ILi128EEENSA_ILi32EEEEEENS_12float_e4m3_tENS5_IJlSC_lEEESJ_SK_NS4_8TiledMMAINS4_8MMA_AtomIJNS4_10MMA_TraitsINS4_25SM100_MMA_F8F6F4_2x1SM_SSEJSJ_SJ_fSF_SG_NS4_17integral_constantINS4_4UMMA5MajorELSR_0EEESS_NSP_INSQ_7ScaleInELST_0EEESU_EEEEEENS4_6LayoutINS5_IJSC_SC_SC_EEENS5_IJNSA_ILi0EEESZ_SZ_EEEEENS5_IJNS4_10UnderscoreES12_S12_EEEEENS4_28SM100_TMA_2SM_LOAD_MULTICASTENS4_14ComposedLayoutINS4_7SwizzleILi1ELi4ELi3EEENS4_18smem_ptr_flag_bitsILi8EEENSX_INS5_IJNSA_ILi8EEESH_EEENS5_IJSH_SC_EEEEEEEvNS4_8identityES15_S1F_vS1G_EENS_8epilogue10collective18CollectiveEpilogueINS1I_23Sm100TmaWarpSpecializedILi2ELi2ELi64ELb0ELb0EEEJNS5_IJSG_SG_SH_EEENS5_IJNSX_ISG_SC_EENSX_INSA_ILi64EEESC_EEEEESJ_SK_SJ_SK_NS1I_6fusion15FusionCallbacksIS1M_NS1S_17LinearCombinationISJ_fSJ_fLNS_15FloatRoundStyleE2EEES1N_S1R_JEEENS4_5SM1004TMEM4LOAD26SM100_TMEM_LOAD_32dp32b64xENS4_13SM90_TMA_LOADENS16_INS17_ILi2ELi4ELi3EEES1A_NSX_INS5_IJS1B_S1P_EEENS5_IJS1P_SC_EEEEEEENS4_39AutoVectorizingCopyWithAssumedAlignmentILi128EEENS4_14SM90_TMA_STOREES27_S29_S29_EEEvvEEEEvNT_6ParamsE)
        /*0038*/ 	.word	0x00000000


	//----- nvinfo : EIATTR_MIN_STACK_SIZE
	.align		4
.L_27:
        /*003c*/ 	.byte	0x04, 0x12
        /*003e*/ 	.short	(.L_29 - .L_28)
	.align		4
.L_28:
        /*0040*/ 	.word	index@(_ZN7cutlass13device_kernelINS_4gemm6kernel13GemmUniversalIN4cute5tupleIJiiiiEEENS1_10collective13CollectiveMmaINS1_35MainloopSm100TmaUmmaWarpSpecializedILi32ELi2ELi4ENS5_IJNS4_1CILi4EEESB_NSA_ILi1EEEEEEEENS5_IJNSA_ILi256EEENSA_ILi128EEENSA_ILi32EEEEEENS_12float_e4m3_tENS5_IJlSC_lEEESJ_SK_NS4_8TiledMMAINS4_8MMA_AtomIJNS4_10MMA_TraitsINS4_25SM100_MMA_F8F6F4_2x1SM_SSEJSJ_SJ_fSF_SG_NS4_17integral_constantINS4_4UMMA5MajorELSR_0EEESS_NSP_INSQ_7ScaleInELST_0EEESU_EEEEEENS4_6LayoutINS5_IJSC_SC_SC_EEENS5_IJNSA_ILi0EEESZ_SZ_EEEEENS5_IJNS4_10UnderscoreES12_S12_EEEEENS4_28SM100_TMA_2SM_LOAD_MULTICASTENS4_14ComposedLayoutINS4_7SwizzleILi1ELi4ELi3EEENS4_18smem_ptr_flag_bitsILi8EEENSX_INS5_IJNSA_ILi8EEESH_EEENS5_IJSH_SC_EEEEEEEvNS4_8identityES15_S1F_vS1G_EENS_8epilogue10collective18CollectiveEpilogueINS1I_23Sm100TmaWarpSpecializedILi2ELi2ELi64ELb0ELb0EEEJNS5_IJSG_SG_SH_EEENS5_IJNSX_ISG_SC_EENSX_INSA_ILi64EEESC_EEEEESJ_SK_SJ_SK_NS1I_6fusion15FusionCallbacksIS1M_NS1S_17LinearCombinationISJ_fSJ_fLNS_15FloatRoundStyleE2EEES1N_S1R_JEEENS4_5SM1004TMEM4LOAD26SM100_TMEM_LOAD_32dp32b64xENS4_13SM90_TMA_LOADENS16_INS17_ILi2ELi4ELi3EEES1A_NSX_INS5_IJS1B_S1P_EEENS5_IJS1P_SC_EEEEEEENS4_39AutoVectorizingCopyWithAssumedAlignmentILi128EEENS4_14SM90_TMA_STOREES27_S29_S29_EEEvvEEEEvNT_6ParamsE)
        /*0044*/ 	.word	0x00000000
.L_29:


//--------------------- .nv.compat                --------------------------
	.section	.nv.compat,"",@"SHT_CUDA_COMPAT_INFO"
	.align	4
        /*0000*/ 	.byte	0x02, 0x09, 0x01, 0x00, 0x02, 0x02, 0x02, 0x00, 0x02, 0x05, 0x05, 0x00, 0x03, 0x07, 0x01, 0x01
        /*0010*/ 	.byte	0x02, 0x03, 0x01, 0x00, 0x02, 0x06, 0x01, 0x00, 0x04, 0x0b, 0x08, 0x00, 0x09, 0x00, 0x00, 0x00
        /*0020*/ 	.byte	0x00, 0x00, 0x00, 0x00


//--------------------- .nv.info._ZN7cutlass13device_kernelINS_4gemm6kernel13GemmUniversalIN4cute5tupleIJiiiiEEENS1_10collective13CollectiveMmaINS1_35MainloopSm100TmaUmmaWarpSpecializedILi32ELi2ELi4ENS5_IJNS4_1CILi4EEESB_NSA_ILi1EEEEEEEENS5_IJNSA_ILi256EEENSA_ILi128EEENSA_ILi32EEEEEENS_12float_e4m3_tENS5_IJlSC_lEEESJ_SK_NS4_8TiledMMAINS4_8MMA_AtomIJNS4_10MMA_TraitsINS4_25SM100_MMA_F8F6F4_2x1SM_SSEJSJ_SJ_fSF_SG_NS4_17integral_constantINS4_4UMMA5MajorELSR_0EEESS_NSP_INSQ_7ScaleInELST_0EEESU_EEEEEENS4_6LayoutINS5_IJSC_SC_SC_EEENS5_IJNSA_ILi0EEESZ_SZ_EEEEENS5_IJNS4_10UnderscoreES12_S12_EEEEENS4_28SM100_TMA_2SM_LOAD_MULTICASTENS4_14ComposedLayoutINS4_7SwizzleILi1ELi4ELi3EEENS4_18smem_ptr_flag_bitsILi8EEENSX_INS5_IJNSA_ILi8EEESH_EEENS5_IJSH_SC_EEEEEEEvNS4_8identityES15_S1F_vS1G_EENS_8epilogue10collective18CollectiveEpilogueINS1I_23Sm100TmaWarpSpecializedILi2ELi2ELi64ELb0ELb0EEEJNS5_IJSG_SG_SH_EEENS5_IJNSX_ISG_SC_EENSX_INSA_ILi64EEESC_EEEEESJ_SK_SJ_SK_NS1I_6fusion15FusionCallbacksIS1M_NS1S_17LinearCombinationISJ_fSJ_fLNS_15FloatRoundStyleE2EEES1N_S1R_JEEENS4_5SM1004TMEM4LOAD26SM100_TMEM_LOAD_32dp32b64xENS4_13SM90_TMA_LOADENS16_INS17_ILi2ELi4ELi3EEES1A_NSX_INS5_IJS1B_S1P_EEENS5_IJS1P_SC_EEEEEEENS4_39AutoVectorizingCopyWithAssumedAlignmentILi128EEENS4_14SM90_TMA_STOREES27_S29_S29_EEEvvEEEEvNT_6ParamsE --------------------------
	.section	.nv.info._ZN7cutlass13device_kernelINS_4gemm6kernel13GemmUniversalIN4cute5tupleIJiiiiEEENS1_10collective13CollectiveMmaINS1_35MainloopSm100TmaUmmaWarpSpecializedILi32ELi2ELi4ENS5_IJNS4_1CILi4EEESB_NSA_ILi1EEEEEEEENS5_IJNSA_ILi256EEENSA_ILi128EEENSA_ILi32EEEEEENS_12float_e4m3_tENS5_IJlSC_lEEESJ_SK_NS4_8TiledMMAINS4_8MMA_AtomIJNS4_10MMA_TraitsINS4_25SM100_MMA_F8F6F4_2x1SM_SSEJSJ_SJ_fSF_SG_NS4_17integral_constantINS4_4UMMA5MajorELSR_0EEESS_NSP_INSQ_7ScaleInELST_0EEESU_EEEEEENS4_6LayoutINS5_IJSC_SC_SC_EEENS5_IJNSA_ILi0EEESZ_SZ_EEEEENS5_IJNS4_10UnderscoreES12_S12_EEEEENS4_28SM100_TMA_2SM_LOAD_MULTICASTENS4_14ComposedLayoutINS4_7SwizzleILi1ELi4ELi3EEENS4_18smem_ptr_flag_bitsILi8EEENSX_INS5_IJNSA_ILi8EEESH_EEENS5_IJSH_SC_EEEEEEEvNS4_8identityES15_S1F_vS1G_EENS_8epilogue10collective18CollectiveEpilogueINS1I_23Sm100TmaWarpSpecializedILi2ELi2ELi64ELb0ELb0EEEJNS5_IJSG_SG_SH_EEENS5_IJNSX_ISG_SC_EENSX_INSA_ILi64EEESC_EEEEESJ_SK_SJ_SK_NS1I_6fusion15FusionCallbacksIS1M_NS1S_17LinearCombinationISJ_fSJ_fLNS_15FloatRoundStyleE2EEES1N_S1R_JEEENS4_5SM1004TMEM4LOAD26SM100_TMEM_LOAD_32dp32b64xENS4_13SM90_TMA_LOADENS16_INS17_ILi2ELi4ELi3EEES1A_NSX_INS5_IJS1B_S1P_EEENS5_IJS1P_SC_EEEEEEENS4_39AutoVectorizingCopyWithAssumedAlignmentILi128EEENS4_14SM90_TMA_STOREES27_S29_S29_EEEvvEEEEvNT_6ParamsE,"",@"SHT_CUDA_INFO"
	.sectionflags	@""
	.align	4


	//----- nvinfo : EIATTR_CUDA_API_VERSION
	.align		4
        /*0000*/ 	.byte	0x04, 0x37
        /*0002*/ 	.short	(.L_31 - .L_30)
.L_30:
        /*0004*/ 	.word	0x00000082


	//----- nvinfo : EIATTR_KPARAM_INFO
	.align		4
.L_31:
        /*0008*/ 	.byte	0x04, 0x17
        /*000a*/ 	.short	(.L_33 - .L_32)
.L_32:
        /*000c*/ 	.word	0x00000000
        /*0010*/ 	.short	0x0000
        /*0012*/ 	.short	0x0000
        /*0014*/ 	.byte	0x00, 0xf0, 0x01, 0x20


	//----- nvinfo : EIATTR_AT_ENTRY_FRAGMENTS
	.align		4
.L_33:
        /*0018*/ 	.byte	0x04, 0x4f
        /*001a*/ 	.short	(.L_35 - .L_34)


	//   ....[0]....
.L_34:
        /*001c*/ 	.word	0x00000007


	//----- nvinfo : EIATTR_RESERVED_SMEM_USED
	.align		4
.L_35:
        /*0020*/ 	.byte	0x01, 0x41
	.zero		2


	//----- nvinfo : EIATTR_SPARSE_MMA_MASK
	.align		4
        /*0024*/ 	.byte	0x03, 0x50
        /*0026*/ 	.short	0x0000


	//----- nvinfo : EIATTR_TCGEN05_2CTA_USED
	.align		4
        /*0028*/ 	.byte	0x01, 0x52
	.zero		2


	//----- nvinfo : EIATTR_MAXREG_COUNT
	.align		4
        /*002c*/ 	.byte	0x03, 0x1b
        /*002e*/ 	.short	0x00ff


	//----- nvinfo : EIATTR_NUM_BARRIERS
	.align		4
        /*0030*/ 	.byte	0x02, 0x4c
        /*0032*/ 	.byte	0x07
	.zero		1


	//----- nvinfo : EIATTR_EXTERNS
	.align		4
        /*0034*/ 	.byte	0x04, 0x0f
        /*0036*/ 	.short	(.L_37 - .L_36)


	//   ....[0]....
	.align		4
.L_36:
        /*0038*/ 	.word	index@(__assertfail)


	//----- nvinfo : EIATTR_MERCURY_ISA_VERSION
	.align		4
.L_37:
        /*003c*/ 	.byte	0x03, 0x5f
        /*003e*/ 	.short	0x0101


	//----- nvinfo : EIATTR_INT_WARP_WIDE_INSTR_OFFSETS
	.align		4
        /*0040*/ 	.byte	0x04, 0x31
        /*0042*/ 	.short	(.L_39 - .L_38)


	//   ....[0]....
.L_38:
        /*0044*/ 	.word	0x000010d0


	//   ....[1]....
        /*0048*/ 	.word	0x00001170


	//   ....[2]....
        /*004c*/ 	.word	0x00005720


	//   ....[3]....
        /*0050*/ 	.word	0x00005740


	//   ....[4]....
        /*0054*/ 	.word	0x00005770


	//   ....[5]....
        /*0058*/ 	.word	0x000062a0


	//   ....[6]....
        /*005c*/ 	.word	0x00006310


	//   ....[7]....
        /*0060*/ 	.word	0x000063e0


	//   ....[8]....
        /*0064*/ 	.word	0x00006490


	//----- nvinfo : EIATTR_COOP_GROUP_MASK_REGIDS
	.align		4
.L_39:
        /*0068*/ 	.byte	0x04, 0x29
        /*006a*/ 	.short	(.L_41 - .L_40)


	//   ....[0]....
.L_40:
        /*006c*/ 	.word	0xffffffff


	//   ....[1]....
        /*0070*/ 	.word	0xffffffff


	//   ....[2]....
        /*0074*/ 	.word	0xffffffff


	//   ....[3]....
        /*0078*/ 	.word	0xffffffff


	//   ....[4]....
        /*007c*/ 	.word	0xffffffff


	//   ....[5]....
        /*0080*/ 	.word	0xffffffff


	//   ....[6]....
        /*0084*/ 	.word	0xffffffff


	//   ....[7]....
        /*0088*/ 	.word	0xffffffff


	//   ....[8]....
        /*008c*/ 	.word	0xffffffff


	//   ....[9]....
        /*0090*/ 	.word	0xffffffff


	//   ....[10]....
        /*0094*/ 	.word	0xffffffff


	//   ....[11]....
        /*0098*/ 	.word	0xffffffff


	//   ....[12]....
        /*009c*/ 	.word	0xffffffff


	//   ....[13]....
        /*00a0*/ 	.word	0xffffffff


	//----- nvinfo : EIATTR_COOP_GROUP_INSTR_OFFSETS
	.align		4
.L_41:
        /*00a4*/ 	.byte	0x04, 0x28
        /*00a6*/ 	.short	(.L_43 - .L_42)


	//   ....[0]....
.L_42:
        /*00a8*/ 	.word	0x000000b0


	//   ....[1]....
        /*00ac*/ 	.word	0x00000510


	//   ....[2]....
        /*00b0*/ 	.word	0x00000a80


	//   ....[3]....
        /*00b4*/ 	.word	0x00000bd0


	//   ....[4]....
        /*00b8*/ 	.word	0x00000cc0


	//   ....[5]....
        /*00bc*/ 	.word	0x00000e20


	//   ....[6]....
        /*00c0*/ 	.word	0x00000fb0


	//   ....[7]....
        /*00c4*/ 	.word	0x000011f0


	//   ....[8]....
        /*00c8*/ 	.word	0x000027f0


	//   ....[9]....
        /*00cc*/ 	.word	0x00004650


	//   ....[10]....
        /*00d0*/ 	.word	0x00004b20


	//   ....[11]....
        /*00d4*/ 	.word	0x00004b50


	//   ....[12]....
        /*00d8*/ 	.word	0x00005620


	//   ....[13]....
        /*00dc*/ 	.word	0x00005830


	//----- nvinfo : EIATTR_VRC_CTA_INIT_COUNT
	.align		4
.L_43:
        /*00e0*/ 	.byte	0x02, 0x4a
        /*00e2*/ 	.byte	0x80
	.zero		1


	//----- nvinfo : EIATTR_SYSCALL_OFFSETS
	.align		4
        /*00e4*/ 	.byte	0x04, 0x46
        /*00e6*/ 	.short	(.L_45 - .L_44)


	//   ....[0]....
.L_44:
        /*00e8*/ 	.word	0x00007090


	//   ....[1]....
        /*00ec*/ 	.word	0x000071d0


	//   ....[2]....
        /*00f0*/ 	.word	0x00007a20


	//   ....[3]....
        /*00f4*/ 	.word	0x00009030


	//----- nvinfo : EIATTR_MBARRIER_INSTR_OFFSETS
	.align		4
.L_45:
        /*00f8*/ 	.byte	0x04, 0x39
        /*00fa*/ 	.short	(.L_47 - .L_46)


	//   ....[0]....
.L_46:
        /*00fc*/ 	.word	0x00000660
        /*0100*/ 	.word	0x000000ff
        /*0104*/ 	.word	0x00000000
        /*0108*/ 	.short	0x0100
        /*010a*/ 	.byte	0x04
	.zero		1


	//   ....[1]....
        /*010c*/ 	.word	0x00000670
        /*0110*/ 	.word	0x000000ff
        /*0114*/ 	.word	0x00000100
        /*0118*/ 	.short	0x0100
        /*011a*/ 	.byte	0x04
	.zero		1


	//   ....[2]....
        /*011c*/ 	.word	0x00000680
        /*0120*/ 	.word	0x000000ff
        /*0124*/ 	.word	0x00000008
        /*0128*/ 	.short	0x0100
        /*012a*/ 	.byte	0x04
	.zero		1


	//   ....[3]....
        /*012c*/ 	.word	0x00000690
        /*0130*/ 	.word	0x000000ff
        /*0134*/ 	.word	0x00000108
        /*0138*/ 	.short	0x0100
        /*013a*/ 	.byte	0x04
	.zero		1


	//   ....[4]....
        /*013c*/ 	.word	0x000006a0
        /*0140*/ 	.word	0x000000ff
        /*0144*/ 	.word	0x00000010
        /*0148*/ 	.short	0x0100
        /*014a*/ 	.byte	0x04
	.zero		1


	//   ....[5]....
        /*014c*/ 	.word	0x000006b0
        /*0150*/ 	.word	0x000000ff
        /*0154*/ 	.word	0x00000110
        /*0158*/ 	.short	0x0100
        /*015a*/ 	.byte	0x04
	.zero		1


	//   ....[6]....
        /*015c*/ 	.word	0x000006c0
        /*0160*/ 	.word	0x000000ff
        /*0164*/ 	.word	0x00000018
        /*0168*/ 	.short	0x0100
        /*016a*/ 	.byte	0x04
	.zero		1


	//   ....[7]....
        /*016c*/ 	.word	0x000006d0
        /*0170*/ 	.word	0x000000ff
        /*0174*/ 	.word	0x00000118
        /*0178*/ 	.short	0x0100
        /*017a*/ 	.byte	0x04
	.zero		1


	//   ....[8]....
        /*017c*/ 	.word	0x000006e0
        /*0180*/ 	.word	0x000000ff
        /*0184*/ 	.word	0x00000020
        /*0188*/ 	.short	0x0100
        /*018a*/ 	.byte	0x04
	.zero		1


	//   ....[9]....
        /*018c*/ 	.word	0x000006f0
        /*0190*/ 	.word	0x000000ff
        /*0194*/ 	.word	0x00000120
        /*0198*/ 	.short	0x0100
        /*019a*/ 	.byte	0x04
	.zero		1


	//   ....[10]....
        /*019c*/ 	.word	0x00000700
        /*01a0*/ 	.word	0x000000ff
        /*01a4*/ 	.word	0x00000028
        /*01a8*/ 	.short	0x0100
        /*01aa*/ 	.byte	0x04
	.zero		1


	//   ....[11]....
        /*01ac*/ 	.word	0x00000710
        /*01b0*/ 	.word	0x000000ff
        /*01b4*/ 	.word	0x00000128
        /*01b8*/ 	.short	0x0100
        /*01ba*/ 	.byte	0x04
	.zero		1


	//   ....[12]....
        /*01bc*/ 	.word	0x00000720
        /*01c0*/ 	.word	0x000000ff
        /*01c4*/ 	.word	0x00000030
        /*01c8*/ 	.short	0x0100
        /*01ca*/ 	.byte	0x04
	.zero		1


	//   ....[13]....
        /*01cc*/ 	.word	0x00000730
        /*01d0*/ 	.word	0x000000ff
        /*01d4*/ 	.word	0x00000130
        /*01d8*/ 	.short	0x0100
        /*01da*/ 	.byte	0x04
	.zero		1


	//   ....[14]....
        /*01dc*/ 	.word	0x00000740
        /*01e0*/ 	.word	0x000000ff
        /*01e4*/ 	.word	0x00000038
        /*01e8*/ 	.short	0x0100
        /*01ea*/ 	.byte	0x04
	.zero		1


	//   ....[15]....
        /*01ec*/ 	.word	0x00000750
        /*01f0*/ 	.word	0x000000ff
        /*01f4*/ 	.word	0x00000138
        /*01f8*/ 	.short	0x0100
        /*01fa*/ 	.byte	0x04
	.zero		1


	//   ....[16]....
        /*01fc*/ 	.word	0x00000760
        /*0200*/ 	.word	0x000000ff
        /*0204*/ 	.word	0x00000040
        /*0208*/ 	.short	0x0100
        /*020a*/ 	.byte	0x04
	.zero		1


	//   ....[17]....
        /*020c*/ 	.word	0x00000770
        /*0210*/ 	.word	0x000000ff
        /*0214*/ 	.word	0x00000140
        /*0218*/ 	.short	0x0100
        /*021a*/ 	.byte	0x04
	.zero		1


	//   ....[18]....
        /*021c*/ 	.word	0x00000780
        /*0220*/ 	.word	0x000000ff
        /*0224*/ 	.word	0x00000048
        /*0228*/ 	.short	0x0100
        /*022a*/ 	.byte	0x04
	.zero		1


	//   ....[19]....
        /*022c*/ 	.word	0x00000790
        /*0230*/ 	.word	0x000000ff
        /*0234*/ 	.word	0x00000148
        /*0238*/ 	.short	0x0100
        /*023a*/ 	.byte	0x04
	.zero		1


	//   ....[20]....
        /*023c*/ 	.word	0x000007a0
        /*0240*/ 	.word	0x000000ff
        /*0244*/ 	.word	0x00000050
        /*0248*/ 	.short	0x0100
        /*024a*/ 	.byte	0x04
	.zero		1


	//   ....[21]....
        /*024c*/ 	.word	0x000007b0
        /*0250*/ 	.word	0x000000ff
        /*0254*/ 	.word	0x00000150
        /*0258*/ 	.short	0x0100
        /*025a*/ 	.byte	0x04
	.zero		1


	//   ....[22]....
        /*025c*/ 	.word	0x000007c0
        /*0260*/ 	.word	0x000000ff
        /*0264*/ 	.word	0x00000058
        /*0268*/ 	.short	0x0100
        /*026a*/ 	.byte	0x04
	.zero		1


	//   ....[23]....
        /*026c*/ 	.word	0x000007d0
        /*0270*/ 	.word	0x000000ff
        /*0274*/ 	.word	0x00000158
        /*0278*/ 	.short	0x0100
        /*027a*/ 	.byte	0x04
	.zero		1


	//   ....[24]....
        /*027c*/ 	.word	0x000007e0
        /*0280*/ 	.word	0x000000ff
        /*0284*/ 	.word	0x00000060
        /*0288*/ 	.short	0x0100
        /*028a*/ 	.byte	0x04
	.zero		1


	//   ....[25]....
        /*028c*/ 	.word	0x000007f0
        /*0290*/ 	.word	0x000000ff
        /*0294*/ 	.word	0x00000160
        /*0298*/ 	.short	0x0100
        /*029a*/ 	.byte	0x04
	.zero		1


	//   ....[26]....
        /*029c*/ 	.word	0x00000800
        /*02a0*/ 	.word	0x000000ff
        /*02a4*/ 	.word	0x00000068
        /*02a8*/ 	.short	0x0100
        /*02aa*/ 	.byte	0x04
	.zero		1


	//   ....[27]....
        /*02ac*/ 	.word	0x00000810
        /*02b0*/ 	.word	0x000000ff
        /*02b4*/ 	.word	0x00000168
        /*02b8*/ 	.short	0x0100
        /*02ba*/ 	.byte	0x04
	.zero		1


	//   ....[28]....
        /*02bc*/ 	.word	0x00000820
        /*02c0*/ 	.word	0x000000ff
        /*02c4*/ 	.word	0x00000070
        /*02c8*/ 	.short	0x0100
        /*02ca*/ 	.byte	0x04
	.zero		1


	//   ....[29]....
        /*02cc*/ 	.word	0x00000830
        /*02d0*/ 	.word	0x000000ff
        /*02d4*/ 	.word	0x00000170
        /*02d8*/ 	.short	0x0100
        /*02da*/ 	.byte	0x04
	.zero		1


	//   ....[30]....
        /*02dc*/ 	.word	0x00000840
        /*02e0*/ 	.word	0x000000ff
        /*02e4*/ 	.word	0x00000078
        /*02e8*/ 	.short	0x0100
        /*02ea*/ 	.byte	0x04
	.zero		1


	//   ....[31]....
        /*02ec*/ 	.word	0x00000850
        /*02f0*/ 	.word	0x000000ff
        /*02f4*/ 	.word	0x00000178
        /*02f8*/ 	.short	0x0100
        /*02fa*/ 	.byte	0x04
	.zero		1


	//   ....[32]....
        /*02fc*/ 	.word	0x00000860
        /*0300*/ 	.word	0x000000ff
        /*0304*/ 	.word	0x00000080
        /*0308*/ 	.short	0x0100
        /*030a*/ 	.byte	0x04
	.zero		1


	//   ....[33]....
        /*030c*/ 	.word	0x00000870
        /*0310*/ 	.word	0x000000ff
        /*0314*/ 	.word	0x00000180
        /*0318*/ 	.short	0x0100
        /*031a*/ 	.byte	0x04
	.zero		1


	//   ....[34]....
        /*031c*/ 	.word	0x00000880
        /*0320*/ 	.word	0x000000ff
        /*0324*/ 	.word	0x00000088
        /*0328*/ 	.short	0x0100
        /*032a*/ 	.byte	0x04
	.zero		1


	//   ....[35]....
        /*032c*/ 	.word	0x00000890
        /*0330*/ 	.word	0x000000ff
        /*0334*/ 	.word	0x00000188
        /*0338*/ 	.short	0x0100
        /*033a*/ 	.byte	0x04
	.zero		1


	//   ....[36]....
        /*033c*/ 	.word	0x000008a0
        /*0340*/ 	.word	0x000000ff
        /*0344*/ 	.word	0x00000090
        /*0348*/ 	.short	0x0100
        /*034a*/ 	.byte	0x04
	.zero		1


	//   ....[37]....
        /*034c*/ 	.word	0x000008b0
        /*0350*/ 	.word	0x000000ff
        /*0354*/ 	.word	0x00000190
        /*0358*/ 	.short	0x0100
        /*035a*/ 	.byte	0x04
	.zero		1


	//   ....[38]....
        /*035c*/ 	.word	0x000008c0
        /*0360*/ 	.word	0x000000ff
        /*0364*/ 	.word	0x00000098
        /*0368*/ 	.short	0x0100
        /*036a*/ 	.byte	0x04
	.zero		1


	//   ....[39]....
        /*036c*/ 	.word	0x000008d0
        /*0370*/ 	.word	0x000000ff
        /*0374*/ 	.word	0x00000198
        /*0378*/ 	.short	0x0100
        /*037a*/ 	.byte	0x04
	.zero		1


	//   ....[40]....
        /*037c*/ 	.word	0x000008e0
        /*0380*/ 	.word	0x000000ff
        /*0384*/ 	.word	0x000000a0
        /*0388*/ 	.short	0x0100
        /*038a*/ 	.byte	0x04
	.zero		1


	//   ....[41]....
        /*038c*/ 	.word	0x000008f0
        /*0390*/ 	.word	0x000000ff
        /*0394*/ 	.word	0x000001a0
        /*0398*/ 	.short	0x0100
        /*039a*/ 	.byte	0x04
	.zero		1


	//   ....[42]....
        /*039c*/ 	.word	0x00000900
        /*03a0*/ 	.word	0x000000ff
        /*03a4*/ 	.word	0x000000a8
        /*03a8*/ 	.short	0x0100
        /*03aa*/ 	.byte	0x04
	.zero		1


	//   ....[43]....
        /*03ac*/ 	.word	0x00000910
        /*03b0*/ 	.word	0x000000ff
        /*03b4*/ 	.word	0x000001a8
        /*03b8*/ 	.short	0x0100
        /*03ba*/ 	.byte	0x04
	.zero		1


	//   ....[44]....
        /*03bc*/ 	.word	0x00000920
        /*03c0*/ 	.word	0x000000ff
        /*03c4*/ 	.word	0x000000b0
        /*03c8*/ 	.short	0x0100
        /*03ca*/ 	.byte	0x04
	.zero		1


	//   ....[45]....
        /*03cc*/ 	.word	0x00000930
        /*03d0*/ 	.word	0x000000ff
        /*03d4*/ 	.word	0x000001b0
        /*03d8*/ 	.short	0x0100
        /*03da*/ 	.byte	0x04
	.zero		1


	//   ....[46]....
        /*03dc*/ 	.word	0x00000940
        /*03e0*/ 	.word	0x000000ff
        /*03e4*/ 	.word	0x000000b8
        /*03e8*/ 	.short	0x0100
        /*03ea*/ 	.byte	0x04
	.zero		1


	//   ....[47]....
        /*03ec*/ 	.word	0x00000950
        /*03f0*/ 	.word	0x000000ff
        /*03f4*/ 	.word	0x000001b8
        /*03f8*/ 	.short	0x0100
        /*03fa*/ 	.byte	0x04
	.zero		1


	//   ....[48]....
        /*03fc*/ 	.word	0x00000960
        /*0400*/ 	.word	0x000000ff
        /*0404*/ 	.word	0x000000c0
        /*0408*/ 	.short	0x0100
        /*040a*/ 	.byte	0x04
	.zero		1


	//   ....[49]....
        /*040c*/ 	.word	0x00000970
        /*0410*/ 	.word	0x000000ff
        /*0414*/ 	.word	0x000001c0
        /*0418*/ 	.short	0x0100
        /*041a*/ 	.byte	0x04
	.zero		1


	//   ....[50]....
        /*041c*/ 	.word	0x00000980
        /*0420*/ 	.word	0x000000ff
        /*0424*/ 	.word	0x000000c8
        /*0428*/ 	.short	0x0100
        /*042a*/ 	.byte	0x04
	.zero		1


	//   ....[51]....
        /*042c*/ 	.word	0x00000990
        /*0430*/ 	.word	0x000000ff
        /*0434*/ 	.word	0x000001c8
        /*0438*/ 	.short	0x0100
        /*043a*/ 	.byte	0x04
	.zero		1


	//   ....[52]....
        /*043c*/ 	.word	0x000009a0
        /*0440*/ 	.word	0x000000ff
        /*0444*/ 	.word	0x000000d0
        /*0448*/ 	.short	0x0100
        /*044a*/ 	.byte	0x04
	.zero		1


	//   ....[53]....
        /*044c*/ 	.word	0x000009b0
        /*0450*/ 	.word	0x000000ff
        /*0454*/ 	.word	0x000001d0
        /*0458*/ 	.short	0x0100
        /*045a*/ 	.byte	0x04
	.zero		1


	//   ....[54]....
        /*045c*/ 	.word	0x000009c0
        /*0460*/ 	.word	0x000000ff
        /*0464*/ 	.word	0x000000d8
        /*0468*/ 	.short	0x0100
        /*046a*/ 	.byte	0x04
	.zero		1


	//   ....[55]....
        /*046c*/ 	.word	0x000009d0
        /*0470*/ 	.word	0x000000ff
        /*0474*/ 	.word	0x000001d8
        /*0478*/ 	.short	0x0100
        /*047a*/ 	.byte	0x04
	.zero		1


	//   ....[56]....
        /*047c*/ 	.word	0x000009e0
        /*0480*/ 	.word	0x000000ff
        /*0484*/ 	.word	0x000000e0
        /*0488*/ 	.short	0x0100
        /*048a*/ 	.byte	0x04
	.zero		1


	//   ....[57]....
        /*048c*/ 	.word	0x000009f0
        /*0490*/ 	.word	0x000000ff
        /*0494*/ 	.word	0x000001e0
        /*0498*/ 	.short	0x0100
        /*049a*/ 	.byte	0x04
	.zero		1


	//   ....[58]....
        /*049c*/ 	.word	0x00000a00
        /*04a0*/ 	.word	0x000000ff
        /*04a4*/ 	.word	0x000000e8
        /*04a8*/ 	.short	0x0100
        /*04aa*/ 	.byte	0x04
	.zero		1


	//   ....[59]....
        /*04ac*/ 	.word	0x00000a10
        /*04b0*/ 	.word	0x000000ff
        /*04b4*/ 	.word	0x000001e8
        /*04b8*/ 	.short	0x0100
        /*04ba*/ 	.byte	0x04
	.zero		1


	//   ....[60]....
        /*04bc*/ 	.word	0x00000a20
        /*04c0*/ 	.word	0x000000ff
        /*04c4*/ 	.word	0x000000f0
        /*04c8*/ 	.short	0x0100
        /*04ca*/ 	.byte	0x04
	.zero		1


	//   ....[61]....
        /*04cc*/ 	.word	0x00000a30
        /*04d0*/ 	.word	0x000000ff
        /*04d4*/ 	.word	0x000001f0
        /*04d8*/ 	.short	0x0100
        /*04da*/ 	.byte	0x04
	.zero		1


	//   ....[62]....
        /*04dc*/ 	.word	0x00000a40
        /*04e0*/ 	.word	0x000000ff
        /*04e4*/ 	.word	0x000000f8
        /*04e8*/ 	.short	0x0100
        /*04ea*/ 	.byte	0x04
	.zero		1


	//   ....[63]....
        /*04ec*/ 	.word	0x00000a50
        /*04f0*/ 	.word	0x000000ff
        /*04f4*/ 	.word	0x000001f8
        /*04f8*/ 	.short	0x0100
        /*04fa*/ 	.byte	0x04
	.zero		1


	//   ....[64]....
        /*04fc*/ 	.word	0x00000b80
        /*0500*/ 	.word	0x000000ff
        /*0504*/ 	.word	0x00000200
        /*0508*/ 	.short	0x0100
        /*050a*/ 	.byte	0x04
	.zero		1


	//   ....[65]....
        /*050c*/ 	.word	0x00000b90
        /*0510*/ 	.word	0x000000ff
        /*0514*/ 	.word	0x00000210
        /*0518*/ 	.short	0x0100
        /*051a*/ 	.byte	0x04
	.zero		1


	//   ....[66]....
        /*051c*/ 	.word	0x00000ba0
        /*0520*/ 	.word	0x000000ff
        /*0524*/ 	.word	0x00000208
        /*0528*/ 	.short	0x0100
        /*052a*/ 	.byte	0x04
	.zero		1


	//   ....[67]....
        /*052c*/ 	.word	0x00000bb0
        /*0530*/ 	.word	0x000000ff
        /*0534*/ 	.word	0x00000218
        /*0538*/ 	.short	0x0100
        /*053a*/ 	.byte	0x04
	.zero		1


	//   ....[68]....
        /*053c*/ 	.word	0x00000c90
        /*0540*/ 	.word	0x000000ff
        /*0544*/ 	.word	0x00000220
        /*0548*/ 	.short	0x0100
        /*054a*/ 	.byte	0x06
	.zero		1


	//   ....[69]....
        /*054c*/ 	.word	0x00000ca0
        /*0550*/ 	.word	0x000000ff
        /*0554*/ 	.word	0x00000228
        /*0558*/ 	.short	0x0100
        /*055a*/ 	.byte	0x06
	.zero		1


	//   ....[70]....
        /*055c*/ 	.word	0x00000dd0
        /*0560*/ 	.word	0x000000ff
        /*0564*/ 	.word	0x00000230
        /*0568*/ 	.short	0x0100
        /*056a*/ 	.byte	0x06
	.zero		1


	//   ....[71]....
        /*056c*/ 	.word	0x00000de0
        /*0570*/ 	.word	0x000000ff
        /*0574*/ 	.word	0x00000240
        /*0578*/ 	.short	0x0100
        /*057a*/ 	.byte	0x06
	.zero		1


	//   ....[72]....
        /*057c*/ 	.word	0x00000df0
        /*0580*/ 	.word	0x000000ff
        /*0584*/ 	.word	0x00000238
        /*0588*/ 	.short	0x0100
        /*058a*/ 	.byte	0x06
	.zero		1


	//   ....[73]....
        /*058c*/ 	.word	0x00000e00
        /*0590*/ 	.word	0x000000ff
        /*0594*/ 	.word	0x00000248
        /*0598*/ 	.short	0x0100
        /*059a*/ 	.byte	0x06
	.zero		1


	//   ....[74]....
        /*059c*/ 	.word	0x00000f20
        /*05a0*/ 	.word	0x000000ff
        /*05a4*/ 	.word	0x00000250
        /*05a8*/ 	.short	0x0100
        /*05aa*/ 	.byte	0x04
	.zero		1


	//   ....[75]....
        /*05ac*/ 	.word	0x00000f30
        /*05b0*/ 	.word	0x000000ff
        /*05b4*/ 	.word	0x00000270
        /*05b8*/ 	.short	0x0100
        /*05ba*/ 	.byte	0x04
	.zero		1


	//   ....[76]....
        /*05bc*/ 	.word	0x00000f40
        /*05c0*/ 	.word	0x000000ff
        /*05c4*/ 	.word	0x00000258
        /*05c8*/ 	.short	0x0100
        /*05ca*/ 	.byte	0x04
	.zero		1


	//   ....[77]....
        /*05cc*/ 	.word	0x00000f50
        /*05d0*/ 	.word	0x000000ff
        /*05d4*/ 	.word	0x00000278
        /*05d8*/ 	.short	0x0100
        /*05da*/ 	.byte	0x04
	.zero		1


	//   ....[78]....
        /*05dc*/ 	.word	0x00000f60
        /*05e0*/ 	.word	0x000000ff
        /*05e4*/ 	.word	0x00000260
        /*05e8*/ 	.short	0x0100
        /*05ea*/ 	.byte	0x04
	.zero		1


	//   ....[79]....
        /*05ec*/ 	.word	0x00000f70
        /*05f0*/ 	.word	0x000000ff
        /*05f4*/ 	.word	0x00000280
        /*05f8*/ 	.short	0x0100
        /*05fa*/ 	.byte	0x04
	.zero		1


	//   ....[80]....
        /*05fc*/ 	.word	0x00000f80
        /*0600*/ 	.word	0x000000ff
        /*0604*/ 	.word	0x00000268
        /*0608*/ 	.short	0x0100
        /*060a*/ 	.byte	0x04
	.zero		1


	//   ....[81]....
        /*060c*/ 	.word	0x00000f90
        /*0610*/ 	.word	0x000000ff
        /*0614*/ 	.word	0x00000288
        /*0618*/ 	.short	0x0100
        /*061a*/ 	.byte	0x04
	.zero		1


	//   ....[82]....
        /*061c*/ 	.word	0x00001080
        /*0620*/ 	.word	0x000000ff
        /*0624*/ 	.word	0x00000290
        /*0628*/ 	.short	0x0100
        /*062a*/ 	.byte	0x04
	.zero		1


	//   ....[83]....
        /*062c*/ 	.word	0x00001090
        /*0630*/ 	.word	0x000000ff
        /*0634*/ 	.word	0x000002a0
        /*0638*/ 	.short	0x0100
        /*063a*/ 	.byte	0x04
	.zero		1


	//   ....[84]....
        /*063c*/ 	.word	0x000010a0
        /*0640*/ 	.word	0x000000ff
        /*0644*/ 	.word	0x00000298
        /*0648*/ 	.short	0x0100
        /*064a*/ 	.byte	0x04
	.zero		1


	//   ....[85]....
        /*064c*/ 	.word	0x000010b0
        /*0650*/ 	.word	0x000000ff
        /*0654*/ 	.word	0x000002a8
        /*0658*/ 	.short	0x0100
        /*065a*/ 	.byte	0x04
	.zero		1


	//   ....[86]....
        /*065c*/ 	.word	0x000011b0
        /*0660*/ 	.word	0x000000ff
        /*0664*/ 	.word	0x000002b0
        /*0668*/ 	.short	0x0100
        /*066a*/ 	.byte	0x06
	.zero		1


	//   ....[87]....
        /*066c*/ 	.word	0x00002030
        /*0670*/ 	.word	0x00000000
        /*0674*/ 	.word	0x000002a0
        /*0678*/ 	.short	0x010a
        /*067a*/ 	.byte	0xff
	.zero		1


	//   ....[88]....
        /*067c*/ 	.word	0x00002050
        /*0680*/ 	.word	0x00000000
        /*0684*/ 	.word	0x00000290
        /*0688*/ 	.short	0x0101
        /*068a*/ 	.byte	0xff
	.zero		1


	//   ....[89]....
        /*068c*/ 	.word	0x00002100
        /*0690*/ 	.word	0x000000ff
        /*0694*/ 	.word	0x00000100
        /*0698*/ 	.short	0x010a
        /*069a*/ 	.byte	0x04
	.zero		1


	//   ....[90]....
        /*069c*/ 	.word	0x000021d0
        /*06a0*/ 	.word	0x000000ff
        /*06a4*/ 	.word	0x00000100
        /*06a8*/ 	.short	0x010a
        /*06aa*/ 	.byte	0x21
	.zero		1


	//   ....[91]....
        /*06ac*/ 	.word	0x00002380
        /*06b0*/ 	.word	0x000000ff
        /*06b4*/ 	.word	0x00000100
        /*06b8*/ 	.short	0x010a
        /*06ba*/ 	.byte	0x05
	.zero		1


	//   ....[92]....
        /*06bc*/ 	.word	0x000024a0
        /*06c0*/ 	.word	0x000000ff
        /*06c4*/ 	.word	0x00000228
        /*06c8*/ 	.short	0x0101
        /*06ca*/ 	.byte	0x0d
	.zero		1


	//   ....[93]....
        /*06cc*/ 	.word	0x000024c0
        /*06d0*/ 	.word	0x000000ff
        /*06d4*/ 	.word	0x00000100
        /*06d8*/ 	.short	0x010a
        /*06da*/ 	.byte	0x04
	.zero		1


	//   ....[94]....
        /*06dc*/ 	.word	0x00002540
        /*06e0*/ 	.word	0x000000ff
        /*06e4*/ 	.word	0x00000100
        /*06e8*/ 	.short	0x010a
        /*06ea*/ 	.byte	0x11
	.zero		1


	//   ....[95]....
        /*06ec*/ 	.word	0x000026d0
        /*06f0*/ 	.word	0x000000ff
        /*06f4*/ 	.word	0x00000100
        /*06f8*/ 	.short	0x010a
        /*06fa*/ 	.byte	0x05
	.zero		1


	//   ....[96]....
        /*06fc*/ 	.word	0x00002820
        /*0700*/ 	.word	0x00000003
        /*0704*/ 	.word	0x00000230
        /*0708*/ 	.short	0x010a
        /*070a*/ 	.byte	0xff
	.zero		1


	//   ....[97]....
        /*070c*/ 	.word	0x00002970
        /*0710*/ 	.word	0x00000000
        /*0714*/ 	.word	0x00000000
        /*0718*/ 	.short	0x0101
        /*071a*/ 	.byte	0xff
	.zero		1


	//   ....[98]....
        /*071c*/ 	.word	0x00002f10
        /*0720*/ 	.word	0x000000ff
        /*0724*/ 	.word	0x00000000
        /*0728*/ 	.short	0x010a
        /*072a*/ 	.byte	0x04
	.zero		1


	//   ....[99]....
        /*072c*/ 	.word	0x00002fa0
        /*0730*/ 	.word	0x000000ff
        /*0734*/ 	.word	0x00000000
        /*0738*/ 	.short	0x010a
        /*073a*/ 	.byte	0x05
	.zero		1


	//   ....[100]....
        /*073c*/ 	.word	0x00003030
        /*0740*/ 	.word	0x000000ff
        /*0744*/ 	.word	0x00000000
        /*0748*/ 	.short	0x010a
        /*074a*/ 	.byte	0x05
	.zero		1


	//   ....[101]....
        /*074c*/ 	.word	0x000030c0
        /*0750*/ 	.word	0x000000ff
        /*0754*/ 	.word	0x00000000
        /*0758*/ 	.short	0x010a
        /*075a*/ 	.byte	0x05
	.zero		1


	//   ....[102]....
        /*075c*/ 	.word	0x00003150
        /*0760*/ 	.word	0x000000ff
        /*0764*/ 	.word	0x00000000
        /*0768*/ 	.short	0x010a
        /*076a*/ 	.byte	0x05
	.zero		1


	//   ....[103]....
        /*076c*/ 	.word	0x000031e0
        /*0770*/ 	.word	0x000000ff
        /*0774*/ 	.word	0x00000000
        /*0778*/ 	.short	0x010a
        /*077a*/ 	.byte	0x05
	.zero		1


	//   ....[104]....
        /*077c*/ 	.word	0x00003270
        /*0780*/ 	.word	0x000000ff
        /*0784*/ 	.word	0x00000000
        /*0788*/ 	.short	0x010a
        /*078a*/ 	.byte	0x05
	.zero		1


	//   ....[105]....
        /*078c*/ 	.word	0x00003300
        /*0790*/ 	.word	0x000000ff
        /*0794*/ 	.word	0x00000000
        /*0798*/ 	.short	0x010a
        /*079a*/ 	.byte	0x05
	.zero		1


	//   ....[106]....
        /*079c*/ 	.word	0x00003390
        /*07a0*/ 	.word	0x000000ff
        /*07a4*/ 	.word	0x00000000
        /*07a8*/ 	.short	0x010a
        /*07aa*/ 	.byte	0x05
	.zero		1


	//   ....[107]....
        /*07ac*/ 	.word	0x00003420
        /*07b0*/ 	.word	0x000000ff
        /*07b4*/ 	.word	0x00000000
        /*07b8*/ 	.short	0x010a
        /*07ba*/ 	.byte	0x05
	.zero		1


	//   ....[108]....
        /*07bc*/ 	.word	0x000034b0
        /*07c0*/ 	.word	0x000000ff
        /*07c4*/ 	.word	0x00000000
        /*07c8*/ 	.short	0x010a
        /*07ca*/ 	.byte	0x05
	.zero		1


	//   ....[109]....
        /*07cc*/ 	.word	0x00003540
        /*07d0*/ 	.word	0x000000ff
        /*07d4*/ 	.word	0x00000000
        /*07d8*/ 	.short	0x010a
        /*07da*/ 	.byte	0x05
	.zero		1


	//   ....[110]....
        /*07dc*/ 	.word	0x000035d0
        /*07e0*/ 	.word	0x000000ff
        /*07e4*/ 	.word	0x00000000
        /*07e8*/ 	.short	0x010a
        /*07ea*/ 	.byte	0x05
	.zero		1


	//   ....[111]....
        /*07ec*/ 	.word	0x00003660
        /*07f0*/ 	.word	0x000000ff
        /*07f4*/ 	.word	0x00000000
        /*07f8*/ 	.short	0x010a
        /*07fa*/ 	.byte	0x05
	.zero		1


	//   ....[112]....
        /*07fc*/ 	.word	0x000036f0
        /*0800*/ 	.word	0x000000ff
        /*0804*/ 	.word	0x00000000
        /*0808*/ 	.short	0x010a
        /*080a*/ 	.byte	0x05
	.zero		1


	//   ....[113]....
        /*080c*/ 	.word	0x00003780
        /*0810*/ 	.word	0x000000ff
        /*0814*/ 	.word	0x00000000
        /*0818*/ 	.short	0x010a
        /*081a*/ 	.byte	0x05
	.zero		1


	//   ....[114]....
        /*081c*/ 	.word	0x00003810
        /*0820*/ 	.word	0x000000ff
        /*0824*/ 	.word	0x00000000
        /*0828*/ 	.short	0x010a
        /*082a*/ 	.byte	0x05
	.zero		1


	//   ....[115]....
        /*082c*/ 	.word	0x000038a0
        /*0830*/ 	.word	0x000000ff
        /*0834*/ 	.word	0x00000000
        /*0838*/ 	.short	0x010a
        /*083a*/ 	.byte	0x05
	.zero		1


	//   ....[116]....
        /*083c*/ 	.word	0x00003930
        /*0840*/ 	.word	0x000000ff
        /*0844*/ 	.word	0x00000000
        /*0848*/ 	.short	0x010a
        /*084a*/ 	.byte	0x05
	.zero		1


	//   ....[117]....
        /*084c*/ 	.word	0x000039c0
        /*0850*/ 	.word	0x000000ff
        /*0854*/ 	.word	0x00000000
        /*0858*/ 	.short	0x010a
        /*085a*/ 	.byte	0x05
	.zero		1


	//   ....[118]....
        /*085c*/ 	.word	0x00003a50
        /*0860*/ 	.word	0x000000ff
        /*0864*/ 	.word	0x00000000
        /*0868*/ 	.short	0x010a
        /*086a*/ 	.byte	0x05
	.zero		1


	//   ....[119]....
        /*086c*/ 	.word	0x00003ae0
        /*0870*/ 	.word	0x000000ff
        /*0874*/ 	.word	0x00000000
        /*0878*/ 	.short	0x010a
        /*087a*/ 	.byte	0x05
	.zero		1


	//   ....[120]....
        /*087c*/ 	.word	0x00003b70
        /*0880*/ 	.word	0x000000ff
        /*0884*/ 	.word	0x00000000
        /*0888*/ 	.short	0x010a
        /*088a*/ 	.byte	0x05
	.zero		1


	//   ....[121]....
        /*088c*/ 	.word	0x00003c00
        /*0890*/ 	.word	0x000000ff
        /*0894*/ 	.word	0x00000000
        /*0898*/ 	.short	0x010a
        /*089a*/ 	.byte	0x05
	.zero		1


	//   ....[122]....
        /*089c*/ 	.word	0x00003c90
        /*08a0*/ 	.word	0x000000ff
        /*08a4*/ 	.word	0x00000000
        /*08a8*/ 	.short	0x010a
        /*08aa*/ 	.byte	0x05
	.zero		1


	//   ....[123]....
        /*08ac*/ 	.word	0x00003d20
        /*08b0*/ 	.word	0x000000ff
        /*08b4*/ 	.word	0x00000000
        /*08b8*/ 	.short	0x010a
        /*08ba*/ 	.byte	0x05
	.zero		1


	//   ....[124]....
        /*08bc*/ 	.word	0x00003db0
        /*08c0*/ 	.word	0x000000ff
        /*08c4*/ 	.word	0x00000000
        /*08c8*/ 	.short	0x010a
        /*08ca*/ 	.byte	0x05
	.zero		1


	//   ....[125]....
        /*08cc*/ 	.word	0x00003e40
        /*08d0*/ 	.word	0x000000ff
        /*08d4*/ 	.word	0x00000000
        /*08d8*/ 	.short	0x010a
        /*08da*/ 	.byte	0x05
	.zero		1


	//   ....[126]....
        /*08dc*/ 	.word	0x00003ed0
        /*08e0*/ 	.word	0x000000ff
        /*08e4*/ 	.word	0x00000000
        /*08e8*/ 	.short	0x010a
        /*08ea*/ 	.byte	0x05
	.zero		1


	//   ....[127]....
        /*08ec*/ 	.word	0x00003f60
        /*08f0*/ 	.word	0x000000ff
        /*08f4*/ 	.word	0x00000000
        /*08f8*/ 	.short	0x010a
        /*08fa*/ 	.byte	0x05
	.zero		1


	//   ....[128]....
        /*08fc*/ 	.word	0x00003ff0
        /*0900*/ 	.word	0x000000ff
        /*0904*/ 	.word	0x00000000
        /*0908*/ 	.short	0x010a
        /*090a*/ 	.byte	0x05
	.zero		1


	//   ....[129]....
        /*090c*/ 	.word	0x00004090
        /*0910*/ 	.word	0x00000000
        /*0914*/ 	.word	0x00000000
        /*0918*/ 	.short	0x010a
        /*091a*/ 	.byte	0xff
	.zero		1


	//   ....[130]....
        /*091c*/ 	.word	0x000041b0
        /*0920*/ 	.word	0x00000002
        /*0924*/ 	.word	0x00000290
        /*0928*/ 	.short	0x010a
        /*092a*/ 	.byte	0xff
	.zero		1


	//   ....[131]....
        /*092c*/ 	.word	0x00004210
        /*0930*/ 	.word	0x00000004
        /*0934*/ 	.word	0x00000000
        /*0938*/ 	.short	0x0101
        /*093a*/ 	.byte	0xff
	.zero		1


	//   ....[132]....
        /*093c*/ 	.word	0x00004230
        /*0940*/ 	.word	0x000000ff
        /*0944*/ 	.word	0x00000240
        /*0948*/ 	.short	0x010a
        /*094a*/ 	.byte	0x04
	.zero		1


	//   ....[133]....
        /*094c*/ 	.word	0x00004350
        /*0950*/ 	.word	0x00000002
        /*0954*/ 	.word	0x00000230
        /*0958*/ 	.short	0x010a
        /*095a*/ 	.byte	0xff
	.zero		1


	//   ....[134]....
        /*095c*/ 	.word	0x00004460
        /*0960*/ 	.word	0x00000002
        /*0964*/ 	.word	0x00000000
        /*0968*/ 	.short	0x0101
        /*096a*/ 	.byte	0xff
	.zero		1


	//   ....[135]....
        /*096c*/ 	.word	0x000044f0
        /*0970*/ 	.word	0x000000ff
        /*0974*/ 	.word	0x00000240
        /*0978*/ 	.short	0x0106
        /*097a*/ 	.byte	0x04
	.zero		1


	//   ....[136]....
        /*097c*/ 	.word	0x00004510
        /*0980*/ 	.word	0x000000ff
        /*0984*/ 	.word	0x00000240
        /*0988*/ 	.short	0x010a
        /*098a*/ 	.byte	0x04
	.zero		1


	//   ....[137]....
        /*098c*/ 	.word	0x000045a0
        /*0990*/ 	.word	0x000000ff
        /*0994*/ 	.word	0x00000240
        /*0998*/ 	.short	0x0106
        /*099a*/ 	.byte	0x07
	.zero		1


	//   ....[138]....
        /*099c*/ 	.word	0x000045e0
        /*09a0*/ 	.word	0x00000000
        /*09a4*/ 	.word	0x00000240
        /*09a8*/ 	.short	0x010a
        /*09aa*/ 	.byte	0xff
	.zero		1


	//   ....[139]....
        /*09ac*/ 	.word	0x00004820
        /*09b0*/ 	.word	0x000000ff
        /*09b4*/ 	.word	0x00000008
        /*09b8*/ 	.short	0x010a
        /*09ba*/ 	.byte	0x05
	.zero		1


	//   ....[140]....
        /*09bc*/ 	.word	0x00004840
        /*09c0*/ 	.word	0x000000ff
        /*09c4*/ 	.word	0x00000008
        /*09c8*/ 	.short	0x010a
        /*09ca*/ 	.byte	0x05
	.zero		1


	//   ....[141]....
        /*09cc*/ 	.word	0x000049d0
        /*09d0*/ 	.word	0x000000ff
        /*09d4*/ 	.word	0x00000008
        /*09d8*/ 	.short	0x010a
        /*09da*/ 	.byte	0x05
	.zero		1


	//   ....[142]....
        /*09dc*/ 	.word	0x000049f0
        /*09e0*/ 	.word	0x000000ff
        /*09e4*/ 	.word	0x00000008
        /*09e8*/ 	.short	0x010a
        /*09ea*/ 	.byte	0x05
	.zero		1


	//   ....[143]....
        /*09ec*/ 	.word	0x00004ab0
        /*09f0*/ 	.word	0x000000ff
        /*09f4*/ 	.word	0x00000000
        /*09f8*/ 	.short	0x0101
        /*09fa*/ 	.byte	0x04
	.zero		1


	//   ....[144]....
        /*09fc*/ 	.word	0x00004d90
        /*0a00*/ 	.word	0x00000000
        /*0a04*/ 	.word	0x00000230
        /*0a08*/ 	.short	0x010a
        /*0a0a*/ 	.byte	0xff
	.zero		1


	//   ....[145]....
        /*0a0c*/ 	.word	0x00004e50
        /*0a10*/ 	.word	0x00000000
        /*0a14*/ 	.word	0x00000000
        /*0a18*/ 	.short	0x0101
        /*0a1a*/ 	.byte	0xff
	.zero		1


	//   ....[146]....
        /*0a1c*/ 	.word	0x00004f00
        /*0a20*/ 	.word	0x000000ff
        /*0a24*/ 	.word	0x00000000
        /*0a28*/ 	.short	0x010a
        /*0a2a*/ 	.byte	0x04
	.zero		1


	//   ....[147]....
        /*0a2c*/ 	.word	0x00004f10
        /*0a30*/ 	.word	0x000000ff
        /*0a34*/ 	.word	0x00000270
        /*0a38*/ 	.short	0x010a
        /*0a3a*/ 	.byte	0x13
	.zero		1


	//   ....[148]....
        /*0a3c*/ 	.word	0x00004fd0
        /*0a40*/ 	.word	0x000000ff
        /*0a44*/ 	.word	0x00000000
        /*0a48*/ 	.short	0x010a
        /*0a4a*/ 	.byte	0x06
	.zero		1


	//   ....[149]....
        /*0a4c*/ 	.word	0x000050f0
        /*0a50*/ 	.word	0x000000ff
        /*0a54*/ 	.word	0x00000000
        /*0a58*/ 	.short	0x010a
        /*0a5a*/ 	.byte	0x04
	.zero		1


	//   ....[150]....
        /*0a5c*/ 	.word	0x00005310
        /*0a60*/ 	.word	0x000000ff
        /*0a64*/ 	.word	0x00000000
        /*0a68*/ 	.short	0x010a
        /*0a6a*/ 	.byte	0x04
	.zero		1


	//   ....[151]....
        /*0a6c*/ 	.word	0x000053a0
        /*0a70*/ 	.word	0x000000ff
        /*0a74*/ 	.word	0x00000000
        /*0a78*/ 	.short	0x010a
        /*0a7a*/ 	.byte	0x05
	.zero		1


	//   ....[152]....
        /*0a7c*/ 	.word	0x00005430
        /*0a80*/ 	.word	0x000000ff
        /*0a84*/ 	.word	0x00000000
        /*0a88*/ 	.short	0x010a
        /*0a8a*/ 	.byte	0x05
	.zero		1


	//   ....[153]....
        /*0a8c*/ 	.word	0x000054d0
        /*0a90*/ 	.word	0x00000000
        /*0a94*/ 	.word	0x00000000
        /*0a98*/ 	.short	0x010a
        /*0a9a*/ 	.byte	0xff
	.zero		1


	//   ....[154]....
        /*0a9c*/ 	.word	0x00005510
        /*0aa0*/ 	.word	0x00000000
        /*0aa4*/ 	.word	0x00000000
        /*0aa8*/ 	.short	0x010a
        /*0aaa*/ 	.byte	0xff
	.zero		1


	//   ....[155]....
        /*0aac*/ 	.word	0x00005580
        /*0ab0*/ 	.word	0x000000ff
        /*0ab4*/ 	.word	0x00000000
        /*0ab8*/ 	.short	0x0101
        /*0aba*/ 	.byte	0x04
	.zero		1


	//   ....[156]....
        /*0abc*/ 	.word	0x000055c0
        /*0ac0*/ 	.word	0x000000ff
        /*0ac4*/ 	.word	0x000002b0
        /*0ac8*/ 	.short	0x010a
        /*0aca*/ 	.byte	0x0d
	.zero		1


	//   ....[157]....
        /*0acc*/ 	.word	0x00005610
        /*0ad0*/ 	.word	0x000000ff
        /*0ad4*/ 	.word	0x00000000
        /*0ad8*/ 	.short	0x0101
        /*0ada*/ 	.byte	0x04
	.zero		1


	//   ....[158]....
        /*0adc*/ 	.word	0x00005aa0
        /*0ae0*/ 	.word	0x0000000c
        /*0ae4*/ 	.word	0x00000230
        /*0ae8*/ 	.short	0x010a
        /*0aea*/ 	.byte	0xff
	.zero		1


	//   ....[159]....
        /*0aec*/ 	.word	0x00005c10
        /*0af0*/ 	.word	0x00000000
        /*0af4*/ 	.word	0x00000000
        /*0af8*/ 	.short	0x0101
        /*0afa*/ 	.byte	0xff
	.zero		1


	//   ....[160]....
        /*0afc*/ 	.word	0x000060a0
        /*0b00*/ 	.word	0x000000ff
        /*0b04*/ 	.word	0x00000228
        /*0b08*/ 	.short	0x010a
        /*0b0a*/ 	.byte	0x15
	.zero		1


	//   ....[161]....
        /*0b0c*/ 	.word	0x00006220
        /*0b10*/ 	.word	0x000000ff
        /*0b14*/ 	.word	0x00000210
        /*0b18*/ 	.short	0x010a
        /*0b1a*/ 	.byte	0x15
	.zero		1


	//   ....[162]....
        /*0b1c*/ 	.word	0x00006390
        /*0b20*/ 	.word	0x000000ff
        /*0b24*/ 	.word	0x00000200
        /*0b28*/ 	.short	0x010b
        /*0b2a*/ 	.byte	0x15
	.zero		1


	//   ....[163]....
        /*0b2c*/ 	.word	0x000063a0
        /*0b30*/ 	.word	0x000000ff
        /*0b34*/ 	.word	0x00000000
        /*0b38*/ 	.short	0x0101
        /*0b3a*/ 	.byte	0x22
	.zero		1


	//   ....[164]....
        /*0b3c*/ 	.word	0x000063b0
        /*0b40*/ 	.word	0x000000ff
        /*0b44*/ 	.word	0x00000218
        /*0b48*/ 	.short	0x010a
        /*0b4a*/ 	.byte	0x15
	.zero		1


	//   ....[165]....
        /*0b4c*/ 	.word	0x00006590
        /*0b50*/ 	.word	0x000000ff
        /*0b54*/ 	.word	0x00000208
        /*0b58*/ 	.short	0x010b
        /*0b5a*/ 	.byte	0x15
	.zero		1


	//   ....[166]....
        /*0b5c*/ 	.word	0x000065a0
        /*0b60*/ 	.word	0x000000ff
        /*0b64*/ 	.word	0x00000000
        /*0b68*/ 	.short	0x0101
        /*0b6a*/ 	.byte	0x21
	.zero		1


	//   ....[167]....
        /*0b6c*/ 	.word	0x000065d0
        /*0b70*/ 	.word	0x000000ff
        /*0b74*/ 	.word	0x00000210
        /*0b78*/ 	.short	0x010a
        /*0b7a*/ 	.byte	0x15
	.zero		1


	//   ....[168]....
        /*0b7c*/ 	.word	0x00006610
        /*0b80*/ 	.word	0x00000000
        /*0b84*/ 	.word	0x00000218
        /*0b88*/ 	.short	0x010a
        /*0b8a*/ 	.byte	0xff
	.zero		1


	//   ....[169]....
        /*0b8c*/ 	.word	0x00006930
        /*0b90*/ 	.word	0x00000003
        /*0b94*/ 	.word	0x00000230
        /*0b98*/ 	.short	0x010a
        /*0b9a*/ 	.byte	0xff
	.zero		1


	//   ....[170]....
        /*0b9c*/ 	.word	0x00006ab0
        /*0ba0*/ 	.word	0x00000000
        /*0ba4*/ 	.word	0x00000000
        /*0ba8*/ 	.short	0x0101
        /*0baa*/ 	.byte	0xff
	.zero		1


	//   ....[171]....
        /*0bac*/ 	.word	0x000075e0
        /*0bb0*/ 	.word	0x00000003
        /*0bb4*/ 	.word	0x00000200
        /*0bb8*/ 	.short	0x010a
        /*0bba*/ 	.byte	0xff
	.zero		1


	//   ....[172]....
        /*0bbc*/ 	.word	0x00007600
        /*0bc0*/ 	.word	0x000000a4
        /*0bc4*/ 	.word	0x00000250
        /*0bc8*/ 	.short	0x010a
        /*0bca*/ 	.byte	0xff
	.zero		1


	//   ....[173]....
        /*0bcc*/ 	.word	0x00007740
        /*0bd0*/ 	.word	0x00000003
        /*0bd4*/ 	.word	0x00000200
        /*0bd8*/ 	.short	0x010a
        /*0bda*/ 	.byte	0xff
	.zero		1


	//   ....[174]....
        /*0bdc*/ 	.word	0x00007890
        /*0be0*/ 	.word	0x00000000
        /*0be4*/ 	.word	0x00000000
        /*0be8*/ 	.short	0x0101
        /*0bea*/ 	.byte	0xff
	.zero		1


	//   ....[175]....
        /*0bec*/ 	.word	0x000078f0
        /*0bf0*/ 	.word	0x000000a4
        /*0bf4*/ 	.word	0x00000250
        /*0bf8*/ 	.short	0x010a
        /*0bfa*/ 	.byte	0xff
	.zero		1


	//   ....[176]....
        /*0bfc*/ 	.word	0x00008ca0
        /*0c00*/ 	.word	0x000000c8
        /*0c04*/ 	.word	0x00000200
        /*0c08*/ 	.short	0x010a
        /*0c0a*/ 	.byte	0xff
	.zero		1


	//   ....[177]....
        /*0c0c*/ 	.word	0x00008d80
        /*0c10*/ 	.word	0x000000c8
        /*0c14*/ 	.word	0x00000200
        /*0c18*/ 	.short	0x010a
        /*0c1a*/ 	.byte	0xff
	.zero		1


	//   ....[178]....
        /*0c1c*/ 	.word	0x00008ed0
        /*0c20*/ 	.word	0x00000000
        /*0c24*/ 	.word	0x00000000
        /*0c28*/ 	.short	0x0101
        /*0c2a*/ 	.byte	0xff
	.zero		1


	//   ....[179]....
        /*0c2c*/ 	.word	0x000092e0
        /*0c30*/ 	.word	0x000000a4
        /*0c34*/ 	.word	0x00000000
        /*0c38*/ 	.short	0x0101
        /*0c3a*/ 	.byte	0xff
	.zero		1


	//   ....[180]....
        /*0c3c*/ 	.word	0x0000a330
        /*0c40*/ 	.word	0x00000000
        /*0c44*/ 	.word	0x000002a0
        /*0c48*/ 	.short	0x010a
        /*0c4a*/ 	.byte	0xff
	.zero		1


	//   ....[181]....
        /*0c4c*/ 	.word	0x0000a390
        /*0c50*/ 	.word	0x00000000
        /*0c54*/ 	.word	0x00000100
        /*0c58*/ 	.short	0x010a
        /*0c5a*/ 	.byte	0xff
	.zero		1


	//   ....[182]....
        /*0c5c*/ 	.word	0x0000a3f0
        /*0c60*/ 	.word	0x00000000
        /*0c64*/ 	.word	0x00000100
        /*0c68*/ 	.short	0x010a
        /*0c6a*/ 	.byte	0xff
	.zero		1


	//   ....[183]....
        /*0c6c*/ 	.word	0x0000a440
        /*0c70*/ 	.word	0x00000003
        /*0c74*/ 	.word	0x00000230
        /*0c78*/ 	.short	0x010a
        /*0c7a*/ 	.byte	0xff
	.zero		1


	//   ....[184]....
        /*0c7c*/ 	.word	0x0000a4a0
        /*0c80*/ 	.word	0x00000000
        /*0c84*/ 	.word	0x00000000
        /*0c88*/ 	.short	0x010a
        /*0c8a*/ 	.byte	0xff
	.zero		1


	//   ....[185]....
        /*0c8c*/ 	.word	0x0000a500
        /*0c90*/ 	.word	0x00000000
        /*0c94*/ 	.word	0x00000000
        /*0c98*/ 	.short	0x010a
        /*0c9a*/ 	.byte	0xff
	.zero		1


	//   ....[186]....
        /*0c9c*/ 	.word	0x0000a560
        /*0ca0*/ 	.word	0x00000000
        /*0ca4*/ 	.word	0x00000000
        /*0ca8*/ 	.short	0x010a
        /*0caa*/ 	.byte	0xff
	.zero		1


	//   ....[187]....
        /*0cac*/ 	.word	0x0000a5c0
        /*0cb0*/ 	.word	0x00000000
        /*0cb4*/ 	.word	0x00000000
        /*0cb8*/ 	.short	0x010a
        /*0cba*/ 	.byte	0xff
	.zero		1


	//   ....[188]....
        /*0cbc*/ 	.word	0x0000a620
        /*0cc0*/ 	.word	0x00000000
        /*0cc4*/ 	.word	0x00000000
        /*0cc8*/ 	.short	0x010a
        /*0cca*/ 	.byte	0xff
	.zero		1


	//   ....[189]....
        /*0ccc*/ 	.word	0x0000a680
        /*0cd0*/ 	.word	0x00000000
        /*0cd4*/ 	.word	0x00000000
        /*0cd8*/ 	.short	0x010a
        /*0cda*/ 	.byte	0xff
	.zero		1


	//   ....[190]....
        /*0cdc*/ 	.word	0x0000a6e0
        /*0ce0*/ 	.word	0x00000000
        /*0ce4*/ 	.word	0x00000000
        /*0ce8*/ 	.short	0x010a
        /*0cea*/ 	.byte	0xff
	.zero		1


	//   ....[191]....
        /*0cec*/ 	.word	0x0000a740
        /*0cf0*/ 	.word	0x00000000
        /*0cf4*/ 	.word	0x00000000
        /*0cf8*/ 	.short	0x010a
        /*0cfa*/ 	.byte	0xff
	.zero		1


	//   ....[192]....
        /*0cfc*/ 	.word	0x0000a7a0
        /*0d00*/ 	.word	0x00000000
        /*0d04*/ 	.word	0x00000000
        /*0d08*/ 	.short	0x010a
        /*0d0a*/ 	.byte	0xff
	.zero		1


	//   ....[193]....
        /*0d0c*/ 	.word	0x0000a800
        /*0d10*/ 	.word	0x00000000
        /*0d14*/ 	.word	0x00000000
        /*0d18*/ 	.short	0x010a
        /*0d1a*/ 	.byte	0xff
	.zero		1


	//   ....[194]....
        /*0d1c*/ 	.word	0x0000a860
        /*0d20*/ 	.word	0x00000000
        /*0d24*/ 	.word	0x00000000
        /*0d28*/ 	.short	0x010a
        /*0d2a*/ 	.byte	0xff
	.zero		1


	//   ....[195]....
        /*0d2c*/ 	.word	0x0000a8c0
        /*0d30*/ 	.word	0x00000000
        /*0d34*/ 	.word	0x00000000
        /*0d38*/ 	.short	0x010a
        /*0d3a*/ 	.byte	0xff
	.zero		1


	//   ....[196]....
        /*0d3c*/ 	.word	0x0000a920
        /*0d40*/ 	.word	0x00000000
        /*0d44*/ 	.word	0x00000000
        /*0d48*/ 	.short	0x010a
        /*0d4a*/ 	.byte	0xff
	.zero		1


	//   ....[197]....
        /*0d4c*/ 	.word	0x0000a980
        /*0d50*/ 	.word	0x00000000
        /*0d54*/ 	.word	0x00000000
        /*0d58*/ 	.short	0x010a
        /*0d5a*/ 	.byte	0xff
	.zero		1


	//   ....[198]....
        /*0d5c*/ 	.word	0x0000a9e0
        /*0d60*/ 	.word	0x00000000
        /*0d64*/ 	.word	0x00000000
        /*0d68*/ 	.short	0x010a
        /*0d6a*/ 	.byte	0xff
	.zero		1


	//   ....[199]....
        /*0d6c*/ 	.word	0x0000aa40
        /*0d70*/ 	.word	0x00000000
        /*0d74*/ 	.word	0x00000000
        /*0d78*/ 	.short	0x010a
        /*0d7a*/ 	.byte	0xff
	.zero		1


	//   ....[200]....
        /*0d7c*/ 	.word	0x0000aaa0
        /*0d80*/ 	.word	0x00000000
        /*0d84*/ 	.word	0x00000000
        /*0d88*/ 	.short	0x010a
        /*0d8a*/ 	.byte	0xff
	.zero		1


	//   ....[201]....
        /*0d8c*/ 	.word	0x0000ab00
        /*0d90*/ 	.word	0x00000000
        /*0d94*/ 	.word	0x00000000
        /*0d98*/ 	.short	0x010a
        /*0d9a*/ 	.byte	0xff
	.zero		1


	//   ....[202]....
        /*0d9c*/ 	.word	0x0000ab60
        /*0da0*/ 	.word	0x00000000
        /*0da4*/ 	.word	0x00000000
        /*0da8*/ 	.short	0x010a
        /*0daa*/ 	.byte	0xff
	.zero		1


	//   ....[203]....
        /*0dac*/ 	.word	0x0000abc0
        /*0db0*/ 	.word	0x00000000
        /*0db4*/ 	.word	0x00000000
        /*0db8*/ 	.short	0x010a
        /*0dba*/ 	.byte	0xff
	.zero		1


	//   ....[204]....
        /*0dbc*/ 	.word	0x0000ac20
        /*0dc0*/ 	.word	0x00000000
        /*0dc4*/ 	.word	0x00000000
        /*0dc8*/ 	.short	0x010a
        /*0dca*/ 	.byte	0xff
	.zero		1


	//   ....[205]....
        /*0dcc*/ 	.word	0x0000ac80
        /*0dd0*/ 	.word	0x00000000
        /*0dd4*/ 	.word	0x00000000
        /*0dd8*/ 	.short	0x010a
        /*0dda*/ 	.byte	0xff
	.zero		1


	//   ....[206]....
        /*0ddc*/ 	.word	0x0000ace0
        /*0de0*/ 	.word	0x00000000
        /*0de4*/ 	.word	0x00000000
        /*0de8*/ 	.short	0x010a
        /*0dea*/ 	.byte	0xff
	.zero		1


	//   ....[207]....
        /*0dec*/ 	.word	0x0000ad40
        /*0df0*/ 	.word	0x00000000
        /*0df4*/ 	.word	0x00000000
        /*0df8*/ 	.short	0x010a
        /*0dfa*/ 	.byte	0xff
	.zero		1


	//   ....[208]....
        /*0dfc*/ 	.word	0x0000ada0
        /*0e00*/ 	.word	0x00000000
        /*0e04*/ 	.word	0x00000000
        /*0e08*/ 	.short	0x010a
        /*0e0a*/ 	.byte	0xff
	.zero		1


	//   ....[209]....
        /*0e0c*/ 	.word	0x0000ae00
        /*0e10*/ 	.word	0x00000000
        /*0e14*/ 	.word	0x00000000
        /*0e18*/ 	.short	0x010a
        /*0e1a*/ 	.byte	0xff
	.zero		1


	//   ....[210]....
        /*0e1c*/ 	.word	0x0000ae60
        /*0e20*/ 	.word	0x00000000
        /*0e24*/ 	.word	0x00000000
        /*0e28*/ 	.short	0x010a
        /*0e2a*/ 	.byte	0xff
	.zero		1


	//   ....[211]....
        /*0e2c*/ 	.word	0x0000aec0
        /*0e30*/ 	.word	0x00000000
        /*0e34*/ 	.word	0x00000000
        /*0e38*/ 	.short	0x010a
        /*0e3a*/ 	.byte	0xff
	.zero		1


	//   ....[212]....
        /*0e3c*/ 	.word	0x0000af20
        /*0e40*/ 	.word	0x00000000
        /*0e44*/ 	.word	0x00000000
        /*0e48*/ 	.short	0x010a
        /*0e4a*/ 	.byte	0xff
	.zero		1


	//   ....[213]....
        /*0e4c*/ 	.word	0x0000af80
        /*0e50*/ 	.word	0x00000000
        /*0e54*/ 	.word	0x00000000
        /*0e58*/ 	.short	0x010a
        /*0e5a*/ 	.byte	0xff
	.zero		1


	//   ....[214]....
        /*0e5c*/ 	.word	0x0000afe0
        /*0e60*/ 	.word	0x00000000
        /*0e64*/ 	.word	0x00000000
        /*0e68*/ 	.short	0x010a
        /*0e6a*/ 	.byte	0xff
	.zero		1


	//   ....[215]....
        /*0e6c*/ 	.word	0x0000b030
        /*0e70*/ 	.word	0x00000002
        /*0e74*/ 	.word	0x00000290
        /*0e78*/ 	.short	0x010a
        /*0e7a*/ 	.byte	0xff
	.zero		1


	//   ....[216]....
        /*0e7c*/ 	.word	0x0000b090
        /*0e80*/ 	.word	0x00000002
        /*0e84*/ 	.word	0x00000240
        /*0e88*/ 	.short	0x010a
        /*0e8a*/ 	.byte	0xff
	.zero		1


	//   ....[217]....
        /*0e8c*/ 	.word	0x0000b0e0
        /*0e90*/ 	.word	0x00000002
        /*0e94*/ 	.word	0x00000230
        /*0e98*/ 	.short	0x010a
        /*0e9a*/ 	.byte	0xff
	.zero		1


	//   ....[218]....
        /*0e9c*/ 	.word	0x0000b140
        /*0ea0*/ 	.word	0x00000000
        /*0ea4*/ 	.word	0x00000240
        /*0ea8*/ 	.short	0x010a
        /*0eaa*/ 	.byte	0xff
	.zero		1


	//   ....[219]....
        /*0eac*/ 	.word	0x0000b1a0
        /*0eb0*/ 	.word	0x00000000
        /*0eb4*/ 	.word	0x00000008
        /*0eb8*/ 	.short	0x010a
        /*0eba*/ 	.byte	0xff
	.zero		1


	//   ....[220]....
        /*0ebc*/ 	.word	0x0000b290
        /*0ec0*/ 	.word	0x00000000
        /*0ec4*/ 	.word	0x00000008
        /*0ec8*/ 	.short	0x010a
        /*0eca*/ 	.byte	0xff
	.zero		1


	//   ....[221]....
        /*0ecc*/ 	.word	0x0000b2e0
        /*0ed0*/ 	.word	0x00000000
        /*0ed4*/ 	.word	0x00000230
        /*0ed8*/ 	.short	0x010a
        /*0eda*/ 	.byte	0xff
	.zero		1


	//   ....[222]....
        /*0edc*/ 	.word	0x0000b340
        /*0ee0*/ 	.word	0x00000000
        /*0ee4*/ 	.word	0x00000270
        /*0ee8*/ 	.short	0x010a
        /*0eea*/ 	.byte	0xff
	.zero		1


	//   ....[223]....
        /*0eec*/ 	.word	0x0000b3a0
        /*0ef0*/ 	.word	0x00000000
        /*0ef4*/ 	.word	0x00000000
        /*0ef8*/ 	.short	0x010a
        /*0efa*/ 	.byte	0xff
	.zero		1


	//   ....[224]....
        /*0efc*/ 	.word	0x0000b400
        /*0f00*/ 	.word	0x00000000
        /*0f04*/ 	.word	0x00000000
        /*0f08*/ 	.short	0x010a
        /*0f0a*/ 	.byte	0xff
	.zero		1


	//   ....[225]....
        /*0f0c*/ 	.word	0x0000b460
        /*0f10*/ 	.word	0x00000000
        /*0f14*/ 	.word	0x00000000
        /*0f18*/ 	.short	0x010a
        /*0f1a*/ 	.byte	0xff
	.zero		1


	//   ....[226]....
        /*0f1c*/ 	.word	0x0000b4c0
        /*0f20*/ 	.word	0x00000000
        /*0f24*/ 	.word	0x00000000
        /*0f28*/ 	.short	0x010a
        /*0f2a*/ 	.byte	0xff
	.zero		1


	//   ....[227]....
        /*0f2c*/ 	.word	0x0000b520
        /*0f30*/ 	.word	0x00000000
        /*0f34*/ 	.word	0x000002b0
        /*0f38*/ 	.short	0x010a
        /*0f3a*/ 	.byte	0xff
	.zero		1


	//   ....[228]....
        /*0f3c*/ 	.word	0x0000b570
        /*0f40*/ 	.word	0x0000000c
        /*0f44*/ 	.word	0x00000230
        /*0f48*/ 	.short	0x010a
        /*0f4a*/ 	.byte	0xff
	.zero		1


	//   ....[229]....
        /*0f4c*/ 	.word	0x0000b5d0
        /*0f50*/ 	.word	0x00000000
        /*0f54*/ 	.word	0x00000228
        /*0f58*/ 	.short	0x010a
        /*0f5a*/ 	.byte	0xff
	.zero		1


	//   ....[230]....
        /*0f5c*/ 	.word	0x0000b630
        /*0f60*/ 	.word	0x00000000
        /*0f64*/ 	.word	0x00000210
        /*0f68*/ 	.short	0x010a
        /*0f6a*/ 	.byte	0xff
	.zero		1


	//   ....[231]....
        /*0f6c*/ 	.word	0x0000b690
        /*0f70*/ 	.word	0x00000000
        /*0f74*/ 	.word	0x00000218
        /*0f78*/ 	.short	0x010a
        /*0f7a*/ 	.byte	0xff
	.zero		1


	//   ....[232]....
        /*0f7c*/ 	.word	0x0000b6f0
        /*0f80*/ 	.word	0x00000000
        /*0f84*/ 	.word	0x00000210
        /*0f88*/ 	.short	0x010a
        /*0f8a*/ 	.byte	0xff
	.zero		1


	//   ....[233]....
        /*0f8c*/ 	.word	0x0000b740
        /*0f90*/ 	.word	0x00000003
        /*0f94*/ 	.word	0x00000230
        /*0f98*/ 	.short	0x010a
        /*0f9a*/ 	.byte	0xff
	.zero		1


	//   ....[234]....
        /*0f9c*/ 	.word	0x0000b790
        /*0fa0*/ 	.word	0x00000003
        /*0fa4*/ 	.word	0x00000200
        /*0fa8*/ 	.short	0x010a
        /*0faa*/ 	.byte	0xff
	.zero		1


	//   ....[235]....
        /*0fac*/ 	.word	0x0000b7e0
        /*0fb0*/ 	.word	0x000000a4
        /*0fb4*/ 	.word	0x00000250
        /*0fb8*/ 	.short	0x010a
        /*0fba*/ 	.byte	0xff
	.zero		1


	//   ....[236]....
        /*0fbc*/ 	.word	0x0000b830
        /*0fc0*/ 	.word	0x000000c8
        /*0fc4*/ 	.word	0x00000200
        /*0fc8*/ 	.short	0x010a
        /*0fca*/ 	.byte	0xff
	.zero		1


	//----- nvinfo : EIATTR_NUM_MBARRIERS
	.align		4
.L_47:
        /*0fcc*/ 	.byte	0x03, 0x38
        /*0fce*/ 	.short	0x0057


	//----- nvinfo : EIATTR_EXIT_INSTR_OFFSETS
	.align		4
        /*0fd0*/ 	.byte	0x04, 0x1c
        /*0fd2*/ 	.short	(.L_49 - .L_48)


	//   ....[0]....
.L_48:
        /*0fd4*/ 	.word	0x000040c0


	//   ....[1]....
        /*0fd8*/ 	.word	0x000045b0


	//   ....[2]....
        /*0fdc*/ 	.word	0x00004610


	//   ....[3]....
        /*0fe0*/ 	.word	0x00005840


	//   ....[4]....
        /*0fe4*/ 	.word	0x00006640


	//   ....[5]....
        /*0fe8*/ 	.word	0x00006680


	//   ....[6]....
        /*0fec*/ 	.word	0x0000a320


	//----- nvinfo : EIATTR_MAX_THREADS
	.align		4
.L_49:
        /*0ff0*/ 	.byte	0x04, 0x05
        /*0ff2*/ 	.short	(.L_51 - .L_50)
.L_50:
        /*0ff4*/ 	.word	0x00000100
        /*0ff8*/ 	.word	0x00000001
        /*0ffc*/ 	.word	0x00000001


	//----- nvinfo : EIATTR_CRS_STACK_SIZE
	.align		4
.L_51:
        /*1000*/ 	.byte	0x04, 0x1e
        /*1002*/ 	.short	(.L_53 - .L_52)
.L_52:
        /*1004*/ 	.word	0x00000000


	//----- nvinfo : EIATTR_CBANK_PARAM_SIZE
	.align		4
.L_53:
        /*1008*/ 	.byte	0x03, 0x19
        /*100a*/ 	.short	0x0800


	//----- nvinfo : EIATTR_PARAM_CBANK
	.align		4
        /*100c*/ 	.byte	0x04, 0x0a
        /*100e*/ 	.short	(.L_55 - .L_54)
	.align		4
.L_54:
        /*1010*/ 	.word	index@(.nv.constant0._ZN7cutlass13device_kernelINS_4gemm6kernel13GemmUniversalIN4cute5tupleIJiiiiEEENS1_10collective13CollectiveMmaINS1_35MainloopSm100TmaUmmaWarpSpecializedILi32ELi2ELi4ENS5_IJNS4_1CILi4EEESB_NSA_ILi1EEEEEEEENS5_IJNSA_ILi256EEENSA_ILi128EEENSA_ILi32EEEEEENS_12float_e4m3_tENS5_IJlSC_lEEESJ_SK_NS4_8TiledMMAINS4_8MMA_AtomIJNS4_10MMA_TraitsINS4_25SM100_MMA_F8F6F4_2x1SM_SSEJSJ_SJ_fSF_SG_NS4_17integral_constantINS4_4UMMA5MajorELSR_0EEESS_NSP_INSQ_7ScaleInELST_0EEESU_EEEEEENS4_6LayoutINS5_IJSC_SC_SC_EEENS5_IJNSA_ILi0EEESZ_SZ_EEEEENS5_IJNS4_10UnderscoreES12_S12_EEEEENS4_28SM100_TMA_2SM_LOAD_MULTICASTENS4_14ComposedLayoutINS4_7SwizzleILi1ELi4ELi3EEENS4_18smem_ptr_flag_bitsILi8EEENSX_INS5_IJNSA_ILi8EEESH_EEENS5_IJSH_SC_EEEEEEEvNS4_8identityES15_S1F_vS1G_EENS_8epilogue10collective18CollectiveEpilogueINS1I_23Sm100TmaWarpSpecializedILi2ELi2ELi64ELb0ELb0EEEJNS5_IJSG_SG_SH_EEENS5_IJNSX_ISG_SC_EENSX_INSA_ILi64EEESC_EEEEESJ_SK_SJ_SK_NS1I_6fusion15FusionCallbacksIS1M_NS1S_17LinearCombinationISJ_fSJ_fLNS_15FloatRoundStyleE2EEES1N_S1R_JEEENS4_5SM1004TMEM4LOAD26SM100_TMEM_LOAD_32dp32b64xENS4_13SM90_TMA_LOADENS16_INS17_ILi2ELi4ELi3EEES1A_NSX_INS5_IJS1B_S1P_EEENS5_IJS1P_SC_EEEEEEENS4_39AutoVectorizingCopyWithAssumedAlignmentILi128EEENS4_14SM90_TMA_STOREES27_S29_S29_EEEvvEEEEvNT_6ParamsE)
        /*1014*/ 	.short	0x0380
        /*1016*/ 	.short	0x0800


	//----- nvinfo : EIATTR_SW_WAR
	.align		4
.L_55:
        /*1018*/ 	.byte	0x04, 0x36
        /*101a*/ 	.short	(.L_57 - .L_56)
.L_56:
        /*101c*/ 	.word	0x00000008
.L_57:


//--------------------- .nv.callgraph             --------------------------
	.section	.nv.callgraph,"",@"SHT_CUDA_CALLGRAPH"
	.align	4
	.sectionentsize	8
	.align		4
        /*0000*/ 	.word	0x00000000
	.align		4
        /*0004*/ 	.word	0xffffffff
	.align		4
        /*0008*/ 	.word	index@(_ZN7cutlass13device_kernelINS_4gemm6kernel13GemmUniversalIN4cute5tupleIJiiiiEEENS1_10collective13CollectiveMmaINS1_35MainloopSm100TmaUmmaWarpSpecializedILi32ELi2ELi4ENS5_IJNS4_1CILi4EEESB_NSA_ILi1EEEEEEEENS5_IJNSA_ILi256EEENSA_ILi128EEENSA_ILi32EEEEEENS_12float_e4m3_tENS5_IJlSC_lEEESJ_SK_NS4_8TiledMMAINS4_8MMA_AtomIJNS4_10MMA_TraitsINS4_25SM100_MMA_F8F6F4_2x1SM_SSEJSJ_SJ_fSF_SG_NS4_17integral_constantINS4_4UMMA5MajorELSR_0EEESS_NSP_INSQ_7ScaleInELST_0EEESU_EEEEEENS4_6LayoutINS5_IJSC_SC_SC_EEENS5_IJNSA_ILi0EEESZ_SZ_EEEEENS5_IJNS4_10UnderscoreES12_S12_EEEEENS4_28SM100_TMA_2SM_LOAD_MULTICASTENS4_14ComposedLayoutINS4_7SwizzleILi1ELi4ELi3EEENS4_18smem_ptr_flag_bitsILi8EEENSX_INS5_IJNSA_ILi8EEESH_EEENS5_IJSH_SC_EEEEEEEvNS4_8identityES15_S1F_vS1G_EENS_8epilogue10collective18CollectiveEpilogueINS1I_23Sm100TmaWarpSpecializedILi2ELi2ELi64ELb0ELb0EEEJNS5_IJSG_SG_SH_EEENS5_IJNSX_ISG_SC_EENSX_INSA_ILi64EEESC_EEEEESJ_SK_SJ_SK_NS1I_6fusion15FusionCallbacksIS1M_NS1S_17LinearCombinationISJ_fSJ_fLNS_15FloatRoundStyleE2EEES1N_S1R_JEEENS4_5SM1004TMEM4LOAD26SM100_TMEM_LOAD_32dp32b64xENS4_13SM90_TMA_LOADENS16_INS17_ILi2ELi4ELi3EEES1A_NSX_INS5_IJS1B_S1P_EEENS5_IJS1P_SC_EEEEEEENS4_39AutoVectorizingCopyWithAssumedAlignmentILi128EEENS4_14SM90_TMA_STOREES27_S29_S29_EEEvvEEEEvNT_6ParamsE)
	.align		4
        /*000c*/ 	.word	index@(__assertfail)
	.align		4
        /*0010*/ 	.word	0x00000000
	.align		4
        /*0014*/ 	.word	0xfffffffe
	.align		4
        /*0018*/ 	.word	0x00000000
	.align		4
        /*001c*/ 	.word	0xfffffffd
	.align		4
        /*0020*/ 	.word	0x00000000
	.align		4
        /*0024*/ 	.word	0xfffffffc


//--------------------- .nv.constant4             --------------------------
	.section	.nv.constant4,"a",@progbits
	.align	8
	.align		8
.nv.constant4:
        /*0000*/ 	.dword	__assertfail
	.align		8
        /*0008*/ 	.dword	__unnamed_1
	.align		8
        /*0010*/ 	.dword	__unnamed_2
	.align		8
        /*0018*/ 	.dword	_ZN40_INTERNAL_f4166fc0_4_k_cu_55595b3c_242564cuda3std3__45__cpo5beginE
	.align		8
        /*0020*/ 	.dword	_ZN40_INTERNAL_f4166fc0_4_k_cu_55595b3c_242564cuda3std3__45__cpo3endE
	.align		8
        /*0028*/ 	.dword	_ZN40_INTERNAL_f4166fc0_4_k_cu_55595b3c_242564cuda3std3__45__cpo6cbeginE
	.align		8
        /*0030*/ 	.dword	_ZN40_INTERNAL_f4166fc0_4_k_cu_55595b3c_242564cuda3std3__45__cpo4cendE
	.align		8
        /*0038*/ 	.dword	_ZN40_INTERNAL_f4166fc0_4_k_cu_55595b3c_242564cuda3std3__442_GLOBAL__N__f4166fc0_4_k_cu_55595b3c_242566ignoreE
	.align		8
        /*0040*/ 	.dword	_ZN40_INTERNAL_f4166fc0_4_k_cu_55595b3c_242564cuda3std3__419piecewise_constructE
	.align		8
        /*0048*/ 	.dword	_ZN40_INTERNAL_f4166fc0_4_k_cu_55595b3c_242564cuda3std3__48in_placeE
	.align		8
        /*0050*/ 	.dword	_ZN40_INTERNAL_f4166fc0_4_k_cu_55595b3c_242564cuda3std6ranges3__45__cpo4swapE
	.align		8
        /*0058*/ 	.dword	_ZN40_INTERNAL_f4166fc0_4_k_cu_55595b3c_242564cuda3std6ranges3__45__cpo9iter_moveE
	.align		8
        /*0060*/ 	.dword	_ZN40_INTERNAL_f4166fc0_4_k_cu_55595b3c_242564cute7productE
	.align		8
        /*0068*/ 	.dword	_ZN40_INTERNAL_f4166fc0_4_k_cu_55595b3c_242564cute1_E
	.align		8
        /*0070*/ 	.dword	$str$25
	.align		8
        /*0078*/ 	.dword	$str$26
	.align		8
        /*0080*/ 	.dword	$str$27
	.align		8
        /*0088*/ 	.dword	$str$28


//--------------------- .text._ZN7cutlass13device_kernelINS_4gemm6kernel13GemmUniversalIN4cute5tupleIJiiiiEEENS1_10collective13CollectiveMmaINS1_35MainloopSm100TmaUmmaWarpSpecializedILi32ELi2ELi4ENS5_IJNS4_1CILi4EEESB_NSA_ILi1EEEEEEEENS5_IJNSA_ILi256EEENSA_ILi128EEENSA_ILi32EEEEEENS_12float_e4m3_tENS5_IJlSC_lEEESJ_SK_NS4_8TiledMMAINS4_8MMA_AtomIJNS4_10MMA_TraitsINS4_25SM100_MMA_F8F6F4_2x1SM_SSEJSJ_SJ_fSF_SG_NS4_17integral_constantINS4_4UMMA5MajorELSR_0EEESS_NSP_INSQ_7ScaleInELST_0EEESU_EEEEEENS4_6LayoutINS5_IJSC_SC_SC_EEENS5_IJNSA_ILi0EEESZ_SZ_EEEEENS5_IJNS4_10UnderscoreES12_S12_EEEEENS4_28SM100_TMA_2SM_LOAD_MULTICASTENS4_14ComposedLayoutINS4_7SwizzleILi1ELi4ELi3EEENS4_18smem_ptr_flag_bitsILi8EEENSX_INS5_IJNSA_ILi8EEESH_EEENS5_IJSH_SC_EEEEEEEvNS4_8identityES15_S1F_vS1G_EENS_8epilogue10collective18CollectiveEpilogueINS1I_23Sm100TmaWarpSpecializedILi2ELi2ELi64ELb0ELb0EEEJNS5_IJSG_SG_SH_EEENS5_IJNSX_ISG_SC_EENSX_INSA_ILi64EEESC_EEEEESJ_SK_SJ_SK_NS1I_6fusion15FusionCallbacksIS1M_NS1S_17LinearCombinationISJ_fSJ_fLNS_15FloatRoundStyleE2EEES1N_S1R_JEEENS4_5SM1004TMEM4LOAD26SM100_TMEM_LOAD_32dp32b64xENS4_13SM90_TMA_LOADENS16_INS17_ILi2ELi4ELi3EEES1A_NSX_INS5_IJS1B_S1P_EEENS5_IJS1P_SC_EEEEEEENS4_39AutoVectorizingCopyWithAssumedAlignmentILi128EEENS4_14SM90_TMA_STOREES27_S29_S29_EEEvvEEEEvNT_6ParamsE --------------------------
	.section	.text._ZN7cutlass13device_kernelINS_4gemm6kernel13GemmUniversalIN4cute5tupleIJiiiiEEENS1_10collective13CollectiveMmaINS1_35MainloopSm100TmaUmmaWarpSpecializedILi32ELi2ELi4ENS5_IJNS4_1CILi4EEESB_NSA_ILi1EEEEEEEENS5_IJNSA_ILi256EEENSA_ILi128EEENSA_ILi32EEEEEENS_12float_e4m3_tENS5_IJlSC_lEEESJ_SK_NS4_8TiledMMAINS4_8MMA_AtomIJNS4_10MMA_TraitsINS4_25SM100_MMA_F8F6F4_2x1SM_SSEJSJ_SJ_fSF_SG_NS4_17integral_constantINS4_4UMMA5MajorELSR_0EEESS_NSP_INSQ_7ScaleInELST_0EEESU_EEEEEENS4_6LayoutINS5_IJSC_SC_SC_EEENS5_IJNSA_ILi0EEESZ_SZ_EEEEENS5_IJNS4_10UnderscoreES12_S12_EEEEENS4_28SM100_TMA_2SM_LOAD_MULTICASTENS4_14ComposedLayoutINS4_7SwizzleILi1ELi4ELi3EEENS4_18smem_ptr_flag_bitsILi8EEENSX_INS5_IJNSA_ILi8EEESH_EEENS5_IJSH_SC_EEEEEEEvNS4_8identityES15_S1F_vS1G_EENS_8epilogue10collective18CollectiveEpilogueINS1I_23Sm100TmaWarpSpecializedILi2ELi2ELi64ELb0ELb0EEEJNS5_IJSG_SG_SH_EEENS5_IJNSX_ISG_SC_EENSX_INSA_ILi64EEESC_EEEEESJ_SK_SJ_SK_NS1I_6fusion15FusionCallbacksIS1M_NS1S_17LinearCombinationISJ_fSJ_fLNS_15FloatRoundStyleE2EEES1N_S1R_JEEENS4_5SM1004TMEM4LOAD26SM100_TMEM_LOAD_32dp32b64xENS4_13SM90_TMA_LOADENS16_INS17_ILi2ELi4ELi3EEES1A_NSX_INS5_IJS1B_S1P_EEENS5_IJS1P_SC_EEEEEEENS4_39AutoVectorizingCopyWithAssumedAlignmentILi128EEENS4_14SM90_TMA_STOREES27_S29_S29_EEEvvEEEEvNT_6ParamsE,"ax",@progbits
	.align	128
.text._ZN7cutlass13device_kernelINS_4gemm6kernel13GemmUniversalIN4cute5tupleIJiiiiEEENS1_10collective13CollectiveMmaINS1_35MainloopSm100TmaUmmaWarpSpecializedILi32ELi2ELi4ENS5_IJNS4_1CILi4EEESB_NSA_ILi1EEEEEEEENS5_IJNSA_ILi256EEENSA_ILi128EEENSA_ILi32EEEEEENS_12float_e4m3_tENS5_IJlSC_lEEESJ_SK_NS4_8TiledMMAINS4_8MMA_AtomIJNS4_10MMA_TraitsINS4_25SM100_MMA_F8F6F4_2x1SM_SSEJSJ_SJ_fSF_SG_NS4_17integral_constantINS4_4UMMA5MajorELSR_0EEESS_NSP_INSQ_7ScaleInELST_0EEESU_EEEEEENS4_6LayoutINS5_IJSC_SC_SC_EEENS5_IJNSA_ILi0EEESZ_SZ_EEEEENS5_IJNS4_10UnderscoreES12_S12_EEEEENS4_28SM100_TMA_2SM_LOAD_MULTICASTENS4_14ComposedLayoutINS4_7SwizzleILi1ELi4ELi3EEENS4_18smem_ptr_flag_bitsILi8EEENSX_INS5_IJNSA_ILi8EEESH_EEENS5_IJSH_SC_EEEEEEEvNS4_8identityES15_S1F_vS1G_EENS_8epilogue10collective18CollectiveEpilogueINS1I_23Sm100TmaWarpSpecializedILi2ELi2ELi64ELb0ELb0EEEJNS5_IJSG_SG_SH_EEENS5_IJNSX_ISG_SC_EENSX_INSA_ILi64EEESC_EEEEESJ_SK_SJ_SK_NS1I_6fusion15FusionCallbacksIS1M_NS1S_17LinearCombinationISJ_fSJ_fLNS_15FloatRoundStyleE2EEES1N_S1R_JEEENS4_5SM1004TMEM4LOAD26SM100_TMEM_LOAD_32dp32b64xENS4_13SM90_TMA_LOADENS16_INS17_ILi2ELi4ELi3EEES1A_NSX_INS5_IJS1B_S1P_EEENS5_IJS1P_SC_EEEEEEENS4_39AutoVectorizingCopyWithAssumedAlignmentILi128EEENS4_14SM90_TMA_STOREES27_S29_S29_EEEvvEEEEvNT_6ParamsE:
        .type           _ZN7cutlass13device_kernelINS_4gemm6kernel13GemmUniversalIN4cute5tupleIJiiiiEEENS1_10collective13CollectiveMmaINS1_35MainloopSm100TmaUmmaWarpSpecializedILi32ELi2ELi4ENS5_IJNS4_1CILi4EEESB_NSA_ILi1EEEEEEEENS5_IJNSA_ILi256EEENSA_ILi128EEENSA_ILi32EEEEEENS_12float_e4m3_tENS5_IJlSC_lEEESJ_SK_NS4_8TiledMMAINS4_8MMA_AtomIJNS4_10MMA_TraitsINS4_25SM100_MMA_F8F6F4_2x1SM_SSEJSJ_SJ_fSF_SG_NS4_17integral_constantINS4_4UMMA5MajorELSR_0EEESS_NSP_INSQ_7ScaleInELST_0EEESU_EEEEEENS4_6LayoutINS5_IJSC_SC_SC_EEENS5_IJNSA_ILi0EEESZ_SZ_EEEEENS5_IJNS4_10UnderscoreES12_S12_EEEEENS4_28SM100_TMA_2SM_LOAD_MULTICASTENS4_14ComposedLayoutINS4_7SwizzleILi1ELi4ELi3EEENS4_18smem_ptr_flag_bitsILi8EEENSX_INS5_IJNSA_ILi8EEESH_EEENS5_IJSH_SC_EEEEEEEvNS4_8identityES15_S1F_vS1G_EENS_8epilogue10collective18CollectiveEpilogueINS1I_23Sm100TmaWarpSpecializedILi2ELi2ELi64ELb0ELb0EEEJNS5_IJSG_SG_SH_EEENS5_IJNSX_ISG_SC_EENSX_INSA_ILi64EEESC_EEEEESJ_SK_SJ_SK_NS1I_6fusion15FusionCallbacksIS1M_NS1S_17LinearCombinationISJ_fSJ_fLNS_15FloatRoundStyleE2EEES1N_S1R_JEEENS4_5SM1004TMEM4LOAD26SM100_TMEM_LOAD_32dp32b64xENS4_13SM90_TMA_LOADENS16_INS17_ILi2ELi4ELi3EEES1A_NSX_INS5_IJS1B_S1P_EEENS5_IJS1P_SC_EEEEEEENS4_39AutoVectorizingCopyWithAssumedAlignmentILi128EEENS4_14SM90_TMA_STOREES27_S29_S29_EEEvvEEEEvNT_6ParamsE,@function
        .size           _ZN7cutlass13device_kernelINS_4gemm6kernel13GemmUniversalIN4cute5tupleIJiiiiEEENS1_10collective13CollectiveMmaINS1_35MainloopSm100TmaUmmaWarpSpecializedILi32ELi2ELi4ENS5_IJNS4_1CILi4EEESB_NSA_ILi1EEEEEEEENS5_IJNSA_ILi256EEENSA_ILi128EEENSA_ILi32EEEEEENS_12float_e4m3_tENS5_IJlSC_lEEESJ_SK_NS4_8TiledMMAINS4_8MMA_AtomIJNS4_10MMA_TraitsINS4_25SM100_MMA_F8F6F4_2x1SM_SSEJSJ_SJ_fSF_SG_NS4_17integral_constantINS4_4UMMA5MajorELSR_0EEESS_NSP_INSQ_7ScaleInELST_0EEESU_EEEEEENS4_6LayoutINS5_IJSC_SC_SC_EEENS5_IJNSA_ILi0EEESZ_SZ_EEEEENS5_IJNS4_10UnderscoreES12_S12_EEEEENS4_28SM100_TMA_2SM_LOAD_MULTICASTENS4_14ComposedLayoutINS4_7SwizzleILi1ELi4ELi3EEENS4_18smem_ptr_flag_bitsILi8EEENSX_INS5_IJNSA_ILi8EEESH_EEENS5_IJSH_SC_EEEEEEEvNS4_8identityES15_S1F_vS1G_EENS_8epilogue10collective18CollectiveEpilogueINS1I_23Sm100TmaWarpSpecializedILi2ELi2ELi64ELb0ELb0EEEJNS5_IJSG_SG_SH_EEENS5_IJNSX_ISG_SC_EENSX_INSA_ILi64EEESC_EEEEESJ_SK_SJ_SK_NS1I_6fusion15FusionCallbacksIS1M_NS1S_17LinearCombinationISJ_fSJ_fLNS_15FloatRoundStyleE2EEES1N_S1R_JEEENS4_5SM1004TMEM4LOAD26SM100_TMEM_LOAD_32dp32b64xENS4_13SM90_TMA_LOADENS16_INS17_ILi2ELi4ELi3EEES1A_NSX_INS5_IJS1B_S1P_EEENS5_IJS1P_SC_EEEEEEENS4_39AutoVectorizingCopyWithAssumedAlignmentILi128EEENS4_14SM90_TMA_STOREES27_S29_S29_EEEvvEEEEvNT_6ParamsE,(.L_x_249 - _ZN7cutlass13device_kernelINS_4gemm6kernel13GemmUniversalIN4cute5tupleIJiiiiEEENS1_10collective13CollectiveMmaINS1_35MainloopSm100TmaUmmaWarpSpecializedILi32ELi2ELi4ENS5_IJNS4_1CILi4EEESB_NSA_ILi1EEEEEEEENS5_IJNSA_ILi256EEENSA_ILi128EEENSA_ILi32EEEEEENS_12float_e4m3_tENS5_IJlSC_lEEESJ_SK_NS4_8TiledMMAINS4_8MMA_AtomIJNS4_10MMA_TraitsINS4_25SM100_MMA_F8F6F4_2x1SM_SSEJSJ_SJ_fSF_SG_NS4_17integral_constantINS4_4UMMA5MajorELSR_0EEESS_NSP_INSQ_7ScaleInELST_0EEESU_EEEEEENS4_6LayoutINS5_IJSC_SC_SC_EEENS5_IJNSA_ILi0EEESZ_SZ_EEEEENS5_IJNS4_10UnderscoreES12_S12_EEEEENS4_28SM100_TMA_2SM_LOAD_MULTICASTENS4_14ComposedLayoutINS4_7SwizzleILi1ELi4ELi3EEENS4_18smem_ptr_flag_bitsILi8EEENSX_INS5_IJNSA_ILi8EEESH_EEENS5_IJSH_SC_EEEEEEEvNS4_8identityES15_S1F_vS1G_EENS_8epilogue10collective18CollectiveEpilogueINS1I_23Sm100TmaWarpSpecializedILi2ELi2ELi64ELb0ELb0EEEJNS5_IJSG_SG_SH_EEENS5_IJNSX_ISG_SC_EENSX_INSA_ILi64EEESC_EEEEESJ_SK_SJ_SK_NS1I_6fusion15FusionCallbacksIS1M_NS1S_17LinearCombinationISJ_fSJ_fLNS_15FloatRoundStyleE2EEES1N_S1R_JEEENS4_5SM1004TMEM4LOAD26SM100_TMEM_LOAD_32dp32b64xENS4_13SM90_TMA_LOADENS16_INS17_ILi2ELi4ELi3EEES1A_NSX_INS5_IJS1B_S1P_EEENS5_IJS1P_SC_EEEEEEENS4_39AutoVectorizingCopyWithAssumedAlignmentILi128EEENS4_14SM90_TMA_STOREES27_S29_S29_EEEvvEEEEvNT_6ParamsE)
        .other          _ZN7cutlass13device_kernelINS_4gemm6kernel13GemmUniversalIN4cute5tupleIJiiiiEEENS1_10collective13CollectiveMmaINS1_35MainloopSm100TmaUmmaWarpSpecializedILi32ELi2ELi4ENS5_IJNS4_1CILi4EEESB_NSA_ILi1EEEEEEEENS5_IJNSA_ILi256EEENSA_ILi128EEENSA_ILi32EEEEEENS_12float_e4m3_tENS5_IJlSC_lEEESJ_SK_NS4_8TiledMMAINS4_8MMA_AtomIJNS4_10MMA_TraitsINS4_25SM100_MMA_F8F6F4_2x1SM_SSEJSJ_SJ_fSF_SG_NS4_17integral_constantINS4_4UMMA5MajorELSR_0EEESS_NSP_INSQ_7ScaleInELST_0EEESU_EEEEEENS4_6LayoutINS5_IJSC_SC_SC_EEENS5_IJNSA_ILi0EEESZ_SZ_EEEEENS5_IJNS4_10UnderscoreES12_S12_EEEEENS4_28SM100_TMA_2SM_LOAD_MULTICASTENS4_14ComposedLayoutINS4_7SwizzleILi1ELi4ELi3EEENS4_18smem_ptr_flag_bitsILi8EEENSX_INS5_IJNSA_ILi8EEESH_EEENS5_IJSH_SC_EEEEEEEvNS4_8identityES15_S1F_vS1G_EENS_8epilogue10collective18CollectiveEpilogueINS1I_23Sm100TmaWarpSpecializedILi2ELi2ELi64ELb0ELb0EEEJNS5_IJSG_SG_SH_EEENS5_IJNSX_ISG_SC_EENSX_INSA_ILi64EEESC_EEEEESJ_SK_SJ_SK_NS1I_6fusion15FusionCallbacksIS1M_NS1S_17LinearCombinationISJ_fSJ_fLNS_15FloatRoundStyleE2EEES1N_S1R_JEEENS4_5SM1004TMEM4LOAD26SM100_TMEM_LOAD_32dp32b64xENS4_13SM90_TMA_LOADENS16_INS17_ILi2ELi4ELi3EEES1A_NSX_INS5_IJS1B_S1P_EEENS5_IJS1P_SC_EEEEEEENS4_39AutoVectorizingCopyWithAssumedAlignmentILi128EEENS4_14SM90_TMA_STOREES27_S29_S29_EEEvvEEEEvNT_6ParamsE,@"STO_CUDA_ENTRY STV_DEFAULT"
_ZN7cutlass13device_kernelINS_4gemm6kernel13GemmUniversalIN4cute5tupleIJiiiiEEENS1_10collective13CollectiveMmaINS1_35MainloopSm100TmaUmmaWarpSpecializedILi32ELi2ELi4ENS5_IJNS4_1CILi4EEESB_NSA_ILi1EEEEEEEENS5_IJNSA_ILi256EEENSA_ILi128EEENSA_ILi32EEEEEENS_12float_e4m3_tENS5_IJlSC_lEEESJ_SK_NS4_8TiledMMAINS4_8MMA_AtomIJNS4_10MMA_TraitsINS4_25SM100_MMA_F8F6F4_2x1SM_SSEJSJ_SJ_fSF_SG_NS4_17integral_constantINS4_4UMMA5MajorELSR_0EEESS_NSP_INSQ_7ScaleInELST_0EEESU_EEEEEENS4_6LayoutINS5_IJSC_SC_SC_EEENS5_IJNSA_ILi0EEESZ_SZ_EEEEENS5_IJNS4_10UnderscoreES12_S12_EEEEENS4_28SM100_TMA_2SM_LOAD_MULTICASTENS4_14ComposedLayoutINS4_7SwizzleILi1ELi4ELi3EEENS4_18smem_ptr_flag_bitsILi8EEENSX_INS5_IJNSA_ILi8EEESH_EEENS5_IJSH_SC_EEEEEEEvNS4_8identityES15_S1F_vS1G_EENS_8epilogue10collective18CollectiveEpilogueINS1I_23Sm100TmaWarpSpecializedILi2ELi2ELi64ELb0ELb0EEEJNS5_IJSG_SG_SH_EEENS5_IJNSX_ISG_SC_EENSX_INSA_ILi64EEESC_EEEEESJ_SK_SJ_SK_NS1I_6fusion15FusionCallbacksIS1M_NS1S_17LinearCombinationISJ_fSJ_fLNS_15FloatRoundStyleE2EEES1N_S1R_JEEENS4_5SM1004TMEM4LOAD26SM100_TMEM_LOAD_32dp32b64xENS4_13SM90_TMA_LOADENS16_INS17_ILi2ELi4ELi3EEES1A_NSX_INS5_IJS1B_S1P_EEENS5_IJS1P_SC_EEEEEEENS4_39AutoVectorizingCopyWithAssumedAlignmentILi128EEENS4_14SM90_TMA_STOREES27_S29_S29_EEEvvEEEEvNT_6ParamsE:
[----:B------:R-:W1:Y:S01]  /*0000*/  LDC R1, c[0x0][0x37c] ;  /* 0x0000df00ff017b82 */ /* 0x000e620000000800 */
[----:B------:R-:W2:Y:S01]  /*0010*/  S2R R177, SR_TID.X ;  /* 0x0000000000b17919 */ /* 0x000ea20000002100 */
[----:B------:R-:W3:Y:S06]  /*0020*/  LDCU.64 UR8, c[0x0][0x890] ;  /* 0x00011200ff0877ac */ /* 0x000eec0008000a00 */
[----:B------:R-:W4:Y:S01]  /*0030*/  S2UR UR50, SR_CgaCtaId ;  /* 0x00000000003279c3 */ /* 0x000f220000008800 */
[----:B------:R-:W-:Y:S02]  /*0040*/  PRMT R162, RZ, 0x7610, R162 ;  /* 0x00007610ffa27816 */ /* 0x000fe400000000a2 */
[----:B------:R-:W-:-:S02]  /*0050*/  ELECT P0, URZ, PT ;  /* 0x0000000000ff782f */ /* 0x000fc40003800000 */
[----:B---3--:R-:W-:-:S04]  /*0060*/  ISETP.NE.U32.AND P1, PT, RZ, UR8, PT ;  /* 0x00000008ff007c0c */ /* 0x008fc8000bf25070 */
[----:B------:R-:W-:Y:S01]  /*0070*/  ISETP.NE.AND.EX P2, PT, RZ, UR9, PT, P1 ;  /* 0x00000009ff007c0c */ /* 0x000fe2000bf45310 */
[----:B----4-:R-:W-:Y:S02]  /*0080*/  ULOP3.LUT UR34, UR50, 0x1, URZ, 0xc0, !UPT ;  /* 0x0000000132227892 */ /* 0x010fe4000f8ec0ff */
[----:B------:R-:W-:Y:S01]  /*0090*/  ULOP3.LUT UR29, UR50, 0x1, URZ, 0x3c, !UPT ;  /* 0x00000001321d7892 */ /* 0x000fe2000f8e3cff */
[----:B--2---:R-:W-:-:S05]  /*00a0*/  SHF.R.U32.HI R163, RZ, 0x5, R177 ;  /* 0x00000005ffa37819 */ /* 0x004fca00000116b1 */
[----:B------:R-:W2:Y:S02]  /*00b0*/  SHFL.IDX PT, R0, R163, RZ, 0x1f ;  /* 0x00001fffa3007589 */ /* 0x000ea400000e0000 */
[----:B--2---:R-:W-:Y:S02]  /*00c0*/  R2UR UR21, R0 ;  /* 0x00000000001572ca */ /* 0x004fe400000e0000 */
[----:B-1----:R-:W-:Y:S05]  /*00d0*/  @P2 BRA `(.L_x_0) ;  /* 0x0000000000302947 */ /* 0x002fea0003800000 */
[----:B------:R-:W1:Y:S02]  /*00e0*/  LDCU.64 UR4, c[0x0][0x888] ;  /* 0x00011100ff0477ac */ /* 0x000e640008000a00 */
[----:B-1----:R-:W-:-:S04]  /*00f0*/  UISETP.NE.U32.AND UP0, UPT, UR4, URZ, UPT ;  /* 0x000000ff0400728c */ /* 0x002fc8000bf05070 */
[----:B------:R-:W-:-:S09]  /*0100*/  UISETP.NE.AND.EX UP0, UPT, UR5, URZ, UPT, UP0 ;  /* 0x000000ff0500728c */ /* 0x000fd2000bf05300 */
[----:B------:R-:W-:Y:S05]  /*0110*/  BRA.U !UP0, `(.L_x_1) ;  /* 0x0000000108147547 */ /* 0x000fea000b800000 */
[----:B------:R-:W1:Y:S01]  /*0120*/  LDC.64 R2, c[0x0][0x888] ;  /* 0x00022200ff027b82 */ /* 0x000e620000000a00 */
[----:B------:R-:W1:Y:S02]  /*0130*/  LDCU.64 UR4, c[0x0][0x358] ;  /* 0x00006b00ff0477ac */ /* 0x000e640008000a00 */
[----:B-1----:R1:W5:Y:S01]  /*0140*/  LDG.E R73, desc[UR4][R2.64] ;  /* 0x0000000402497981 */ /* 0x002362000c1e1900 */
[----:B------:R-:W-:Y:S01]  /*0150*/  HFMA2 R162, -RZ, RZ, 0, 5.9604644775390625e-08 ;  /* 0x00000001ffa27431 */ /* 0x000fe200000001ff */
[----:B------:R-:W-:Y:S05]  /*0160*/  BRA `(.L_x_0) ;  /* 0x00000000000c7947 */ /* 0x000fea0003800000 */
.L_x_1:
[----:B------:R-:W1:Y:S01]  /*0170*/  LDCU UR4, c[0x0][0x880] ;  /* 0x00011000ff0477ac */ /* 0x000e620008000800 */
[----:B------:R-:W-:Y:S01]  /*0180*/  HFMA2 R162, -RZ, RZ, 0, 5.9604644775390625e-08 ;  /* 0x00000001ffa27431 */ /* 0x000fe200000001ff */
[----:B-1----:R-:W-:-:S07]  /*0190*/  MOV R73, UR4 ;  /* 0x0000000400497c02 */ /* 0x002fce0008000f00 */
.L_x_0:
[----:B------:R-:W2:Y:S02]  /*01a0*/  LDCU.64 UR4, c[0x0][0x8b0] ;  /* 0x00011600ff0477ac */ /* 0x000ea40008000a00 */
[----:B--2---:R-:W-:-:S04]  /*01b0*/  UISETP.NE.U32.AND UP0, UPT, UR4, URZ, UPT ;  /* 0x000000ff0400728c */ /* 0x004fc8000bf05070 */
[----:B------:R-:W-:-:S09]  /*01c0*/  UISETP.NE.AND.EX UP0, UPT, UR5, URZ, UPT, UP0 ;  /* 0x000000ff0500728c */ /* 0x000fd2000bf05300 */
[----:B------:R-:W-:Y:S05]  /*01d0*/  BRA.U UP0, `(.L_x_2) ;  /* 0x0000000100287547 */ /* 0x000fea000b800000 */
[----:B------:R-:W2:Y:S02]  /*01e0*/  LDCU.64 UR4, c[0x0][0x8a8] ;  /* 0x00011500ff0477ac */ /* 0x000ea40008000a00 */
[----:B--2---:R-:W-:-:S04]  /*01f0*/  UISETP.NE.U32.AND UP0, UPT, UR4, URZ, UPT ;  /* 0x000000ff0400728c */ /* 0x004fc8000bf05070 */
[----:B------:R-:W-:-:S09]  /*0200*/  UISETP.NE.AND.EX UP0, UPT, UR5, URZ, UPT, UP0 ;  /* 0x000000ff0500728c */ /* 0x000fd2000bf05300 */
[----:B------:R-:W-:Y:S05]  /*0210*/  BRA.U !UP0, `(.L_x_3) ;  /* 0x0000000108107547 */ /* 0x000fea000b800000 */
[----:B------:R-:W2:Y:S01]  /*0220*/  LDC.64 R70, c[0x0][0x8a8] ;  /* 0x00022a00ff467b82 */ /* 0x000ea20000000a00 */
[----:B------:R-:W2:Y:S02]  /*0230*/  LDCU.64 UR4, c[0x0][0x358] ;  /* 0x00006b00ff0477ac */ /* 0x000ea40008000a00 */
[----:B--2---:R2:W5:Y:S01]  /*0240*/  LDG.E R70, desc[UR4][R70.64] ;  /* 0x0000000446467981 */ /* 0x004562000c1e1900 */
[----:B------:R-:W-:Y:S05]  /*0250*/  BRA `(.L_x_2) ;  /* 0x0000000000087947 */ /* 0x000fea0003800000 */
.L_x_3:
[----:B------:R-:W2:Y:S02]  /*0260*/  LDCU UR4, c[0x0][0x8a0] ;  /* 0x00011400ff0477ac */ /* 0x000ea40008000800 */
[----:B--2---:R-:W-:Y:S02]  /*0270*/  MOV R70, UR4 ;  /* 0x0000000400467c02 */ /* 0x004fe40008000f00 */
.L_x_2:
[----:B------:R-:W-:Y:S01]  /*0280*/  IMAD.U32 R0, RZ, RZ, UR21 ;  /* 0x00000015ff007e24 */ /* 0x000fe2000f8e00ff */
[----:B------:R-:W-:Y:S04]  /*0290*/  BSSY.RECONVERGENT B0, `(.L_x_4) ;  /* 0x000000c000007945 */ /* 0x000fe80003800200 */
[C---:B------:R-:W-:Y:S02]  /*02a0*/  ISETP.NE.OR P3, PT, R0.reuse, 0x1, !P0 ;  /* 0x000000010000780c */ /* 0x040fe40004765670 */
[----:B------:R-:W-:-:S11]  /*02b0*/  ISETP.NE.OR P2, PT, R0, 0x3, !P0 ;  /* 0x000000030000780c */ /* 0x000fd60004745670 */
[----:B------:R-:W-:Y:S05]  /*02c0*/  @P3 BRA `(.L_x_5) ;  /* 0x0000000000203947 */ /* 0x000fea0003800000 */
[----:B------:R-:W3:Y:S02]  /*02d0*/  LDCU.64 UR4, c[0x0][0x348] ;  /* 0x00006900ff0477ac */ /* 0x000ee40008000a00 */
[----:B---3--:R-:W-:Y:S02]  /*02e0*/  UIADD3 UR6, UP1, UPT, UR4, 0x80, URZ ;  /* 0x0000008004067890 */ /* 0x008fe4000ff3e0ff */
[----:B------:R-:W-:Y:S02]  /*02f0*/  UIADD3 UR4, UP0, UPT, UR4, 0x180, URZ ;  /* 0x0000018004047890 */ /* 0x000fe4000ff1e0ff */
[----:B------:R-:W-:Y:S02]  /*0300*/  UIADD3.X UR7, UPT, UPT, URZ, UR5, URZ, UP1, !UPT ;  /* 0x00000005ff077290 */ /* 0x000fe40008ffe4ff */
[----:B------:R-:W-:-:S07]  /*0310*/  UIADD3.X UR5, UPT, UPT, URZ, UR5, URZ, UP0, !UPT ;  /* 0x00000005ff057290 */ /* 0x000fce00087fe4ff */
[----:B------:R3:W-:Y:S02]  /*0320*/  UTMACCTL.PF [UR6] ;  /* 0x00000000060079b9 */ /* 0x0007e40008040000 */
[----:B------:R3:W-:Y:S02]  /*0330*/  UTMACCTL.PF [UR4] ;  /* 0x00000000040079b9 */ /* 0x0007e40008040000 */
[----:B---3--:R-:W-:Y:S01]  /*0340*/  NOP ;  /* 0x0000000000007918 */ /* 0x008fe20000000000 */
.L_x_5:
[----:B------:R-:W-:Y:S05]  /*0350*/  BSYNC.RECONVERGENT B0 ;  /* 0x0000000000007941 */ /* 0x000fea0003800200 */
.L_x_4:
[----:B------:R-:W-:Y:S04]  /*0360*/  BSSY.RECONVERGENT B0, `(.L_x_6) ;  /* 0x000000a000007945 */ /* 0x000fe80003800200 */
        /* <DEDUP_REMOVED lines=9> */
.L_x_7:
[----:B------:R-:W-:Y:S05]  /*0400*/  BSYNC.RECONVERGENT B0 ;  /* 0x0000000000007941 */ /* 0x000fea0003800200 */
.L_x_6:
[----:B------:R-:W3:Y:S01]  /*0410*/  LDCU.64 UR4, c[0x0][0x888] ;  /* 0x00011100ff0477ac */ /* 0x000ee20008000a00 */
[----:B------:R-:W-:Y:S01]  /*0420*/  ISETP.NE.AND.EX P1, PT, RZ, UR9, PT, P1 ;  /* 0x00000009ff007c0c */ /* 0x000fe2000bf25310 */
[----:B------:R-:W-:Y:S01]  /*0430*/  UPLOP3.LUT UP3, UPT, UPT, UPT, UPT, 0x80, 0x8 ;  /* 0x000000000008789c */ /* 0x000fe20003f6f070 */
[----:B---3--:R-:W-:-:S04]  /*0440*/  ISETP.NE.U32.AND P2, PT, RZ, UR4, PT ;  /* 0x00000004ff007c0c */ /* 0x008fc8000bf45070 */
[----:B------:R-:W-:-:S13]  /*0450*/  ISETP.NE.AND.EX P2, PT, RZ, UR5, PT, P2 ;  /* 0x00000005ff007c0c */ /* 0x000fda000bf45320 */
[----:B------:R-:W-:Y:S05]  /*0460*/  @P2 BRA P1, `(.L_x_8) ;  /* 0x0000000000282947 */ /* 0x000fea0000800000 */
[----:B------:R-:W-:Y:S01]  /*0470*/  UISETP.NE.U32.AND UP0, UPT, UR8, URZ, UPT ;  /* 0x000000ff0800728c */ /* 0x000fe2000bf05070 */
[----:B-----5:R-:W-:Y:S01]  /*0480*/  FSETP.NEU.AND P1, PT, R73, RZ, PT ;  /* 0x000000ff4900720b */ /* 0x020fe20003f2d000 */
[----:B------:R-:W-:Y:S02]  /*0490*/  UISETP.NE.U32.AND UP2, UPT, UR4, URZ, UPT ;  /* 0x000000ff0400728c */ /* 0x000fe4000bf45070 */
[----:B------:R-:W-:Y:S02]  /*04a0*/  UISETP.NE.AND.EX UP1, UPT, UR9, URZ, UPT, UP0 ;  /* 0x000000ff0900728c */ /* 0x000fe4000bf25300 */
[----:B------:R-:W-:-:S04]  /*04b0*/  UISETP.NE.AND.EX UP0, UPT, UR5, URZ, UPT, UP2 ;  /* 0x000000ff0500728c */ /* 0x000fc8000bf05320 */
[----:B------:R-:W-:-:S04]  /*04c0*/  USEL UR4, URZ, 0xffffffff, UP0 ;  /* 0xffffffffff047887 */ /* 0x000fc80008000000 */
[----:B------:R-:W-:Y:S01]  /*04d0*/  VOTEU.ANY UP0, P1 ;  /* 0x0000000000ff7886 */ /* 0x000fe20000800100 */
[----:B------:R-:W-:-:S04]  /*04e0*/  @!UP1 USEL UR4, URZ, 0xffffffff, UP0 ;  /* 0xffffffffff049887 */ /* 0x000fc80008000000 */
[----:B------:R-:W-:-:S04]  /*04f0*/  ULOP3.LUT UR4, UR4, 0x1, URZ, 0xc0, !UPT ;  /* 0x0000000104047892 */ /* 0x000fc8000f8ec0ff */
[----:B------:R-:W-:-:S11]  /*0500*/  UISETP.NE.U32.AND UP3, UPT, UR4, 0x1, UPT ;  /* 0x000000010400788c */ /* 0x000fd6000bf65070 */
.L_x_8:
[----:B------:R-:W3:Y:S01]  /*0510*/  SHFL.IDX PT, R0, R163, RZ, 0x1f ;  /* 0x00001fffa3007589 */ /* 0x000ee200000e0000 */
[----:B------:R-:W-:-:S04]  /*0520*/  UISETP.NE.AND UP0, UPT, UR21, 0x2, UPT ;  /* 0x000000021500788c */ /* 0x000fc8000bf05270 */
[----:B------:R-:W-:Y:S02]  /*0530*/  UISETP.EQ.AND UP1, UPT, UR34, URZ, !UP0 ;  /* 0x000000ff2200728c */ /* 0x000fe4000c722270 */
[----:B------:R-:W-:-:S04]  /*0540*/  USEL UR38, URZ, 0x1, UP0 ;  /* 0x00000001ff267887 */ /* 0x000fc80008000000 */
[----:B------:R-:W-:Y:S02]  /*0550*/  PLOP3.LUT P3, PT, P0, PT, UP1, 0x80, 0x8 ;  /* 0x000000000008781c */ /* 0x000fe4000076f018 */
[----:B---3--:R-:W-:-:S13]  /*0560*/  ISETP.NE.AND P1, PT, R0, RZ, PT ;  /* 0x000000ff0000720c */ /* 0x008fda0003f25270 */
[----:B------:R-:W-:Y:S05]  /*0570*/  @P1 BRA `(.L_x_9) ;  /* 0x0000000400401947 */ /* 0x000fea0003800000 */
[----:B------:R-:W-:Y:S01]  /*0580*/  ELECT P1, URZ, PT ;  /* 0x0000000000ff782f */ /* 0x000fe20003820000 */
[----:B------:R-:W-:-:S12]  /*0590*/  BSSY.RECONVERGENT B0, `(.L_x_9) ;  /* 0x000004e000007945 */ /* 0x000fd80003800200 */
[----:B------:R-:W-:Y:S05]  /*05a0*/  @!P1 BRA `(.L_x_10) ;  /* 0x0000000400309947 */ /* 0x000fea0003800000 */
[----:B------:R-:W-:Y:S01]  /*05b0*/  UMOV UR4, 0x400 ;  /* 0x0000040000047882 */ /* 0x000fe20000000000 */
[----:B------:R-:W-:Y:S01]  /*05c0*/  UMOV UR8, 0x1 ;  /* 0x0000000100087882 */ /* 0x000fe20000000000 */
[----:B------:R-:W-:Y:S01]  /*05d0*/  UMOV UR6, 0x5 ;  /* 0x0000000500067882 */ /* 0x000fe20000000000 */
[----:B------:R-:W-:Y:S02]  /*05e0*/  ULEA UR4, UR50, UR4, 0x18 ;  /* 0x0000000432047291 */ /* 0x000fe4000f8ec0ff */
[----:B------:R-:W-:-:S04]  /*05f0*/  UIADD3 UR8, UPT, UPT, -UR8, 0x100000, URZ ;  /* 0x0010000008087890 */ /* 0x000fc8000fffe1ff */
[----:B------:R-:W-:Y:S02]  /*0600*/  USHF.L.U32 UR9, UR8, 0xb, URZ ;  /* 0x0000000b08097899 */ /* 0x000fe400080006ff */
[----:B------:R-:W-:Y:S02]  /*0610*/  USHF.L.U32 UR8, UR8, 0x1, URZ ;  /* 0x0000000108087899 */ /* 0x000fe400080006ff */
[----:B------:R-:W-:-:S04]  /*0620*/  UIADD3 UR6, UPT, UPT, -UR6, 0x100000, URZ ;  /* 0x0010000006067890 */ /* 0x000fc8000fffe1ff */
[----:B------:R-:W-:Y:S02]  /*0630*/  USHF.L.U32 UR7, UR6, 0xb, URZ ;  /* 0x0000000b06077899 */ /* 0x000fe400080006ff */
[----:B------:R-:W-:Y:S01]  /*0640*/  USHF.L.U32 UR6, UR6, 0x1, URZ ;  /* 0x0000000106067899 */ /* 0x000fe200080006ff */
[----:B------:R-:W3:Y:S03]  /*0650*/  FENCE.VIEW.ASYNC.S ;  /* 0x00000000000073c6 */ /* 0x000ee60000000000 */
[----:B---3--:R3:W4:Y:S08]  /*0660*/  SYNCS.EXCH.64 URZ, [UR4], UR8 ;  /* 0x0000000804ff75b2 */ /* 0x0087300008000100 */
[----:B------:R3:W1:Y:S01]  /*0670*/  SYNCS.EXCH.64 URZ, [UR4+0x100], UR6 ;  /* 0x0001000604ff75b2 */ /* 0x0006620008000100 */
        /* <DEDUP_REMOVED lines=61> */
[----:B------:R3:W1:Y:S02]  /*0a50*/  SYNCS.EXCH.64 URZ, [UR4+0x1f8], UR6 ;  /* 0x0001f80604ff75b2 */ /* 0x0006640008000100 */
[----:B---34-:R-:W-:Y:S01]  /*0a60*/  NOP ;  /* 0x0000000000007918 */ /* 0x018fe20000000000 */
.L_x_10:
[----:B------:R-:W-:Y:S05]  /*0a70*/  BSYNC.RECONVERGENT B0 ;  /* 0x0000000000007941 */ /* 0x000fea0003800200 */
.L_x_9:
[----:B------:R-:W3:Y:S01]  /*0a80*/  SHFL.IDX PT, R0, R163, RZ, 0x1f ;  /* 0x00001fffa3007589 */ /* 0x000ee200000e0000 */
[----:B------:R-:W-:Y:S01]  /*0a90*/  NOP ;  /* 0x0000000000007918 */ /* 0x000fe20000000000 */
[----:B---3--:R-:W-:-:S13]  /*0aa0*/  ISETP.NE.AND P1, PT, R0, 0x1, PT ;  /* 0x000000010000780c */ /* 0x008fda0003f25270 */
[----:B------:R-:W-:Y:S05]  /*0ab0*/  @P1 BRA `(.L_x_11) ;  /* 0x0000000000441947 */ /* 0x000fea0003800000 */
        /* <DEDUP_REMOVED lines=10> */
[----:B------:R-:W-:Y:S01]  /*0b60*/  ELECT P1, URZ, PT ;  /* 0x0000000000ff782f */ /* 0x000fe20003820000 */
[----:B------:R-:W3:Y:S02]  /*0b70*/  FENCE.VIEW.ASYNC.S ;  /* 0x00000000000073c6 */ /* 0x000ee40000000000 */
[----:B---3--:R3:W4:Y:S08]  /*0b80*/  SYNCS.EXCH.64 URZ, [UR4+0x200], UR8 ;  /* 0x0002000804ff75b2 */ /* 0x0087300008000100 */
[----:B------:R3:W1:Y:S01]  /*0b90*/  SYNCS.EXCH.64 URZ, [UR4+0x210], UR6 ;  /* 0x0002100604ff75b2 */ /* 0x0006620008000100 */
[----:B------:R3:W1:Y:S01]  /*0ba0*/  SYNCS.EXCH.64 URZ, [UR4+0x208], UR8 ;  /* 0x0002080804ff75b2 */ /* 0x0006620008000100 */
[----:B------:R3:W1:Y:S01]  /*0bb0*/  SYNCS.EXCH.64 URZ, [UR4+0x218], UR6 ;  /* 0x0002180604ff75b2 */ /* 0x0006620008000100 */
[----:B------:R-:W-:Y:S01]  /*0bc0*/  NOP ;  /* 0x0000000000007918 */ /* 0x000fe20000000000 */
.L_x_11:
[----:B------:R-:W2:Y:S01]  /*0bd0*/  SHFL.IDX PT, R0, R163, RZ, 0x1f ;  /* 0x00001fffa3007589 */ /* 0x000ea200000e0000 */
[----:B------:R-:W-:Y:S01]  /*0be0*/  NOP ;  /* 0x0000000000007918 */ /* 0x000fe20000000000 */
[----:B--2---:R-:W-:-:S13]  /*0bf0*/  ISETP.NE.AND P1, PT, R0, 0x3, PT ;  /* 0x000000030000780c */ /* 0x004fda0003f25270 */
[----:B------:R-:W-:Y:S05]  /*0c00*/  @P1 BRA `(.L_x_12) ;  /* 0x00000000002c1947 */ /* 0x000fea0003800000 */
[----:B---3--:R-:W-:Y:S01]  /*0c10*/  UMOV UR4, 0x400 ;  /* 0x0000040000047882 */ /* 0x008fe20000000000 */
[----:B------:R-:W-:Y:S01]  /*0c20*/  UMOV UR5, 0x20 ;  /* 0x0000002000057882 */ /* 0x000fe20000000000 */
[----:B------:R-:W-:Y:S02]  /*0c30*/  ULEA UR6, UR50, UR4, 0x18 ;  /* 0x0000000432067291 */ /* 0x000fe4000f8ec0ff */
[----:B------:R-:W-:-:S04]  /*0c40*/  UIADD3 UR4, UPT, UPT, -UR5, 0x100000, URZ ;  /* 0x0010000005047890 */ /* 0x000fc8000fffe1ff */
[----:B------:R-:W-:Y:S02]  /*0c50*/  USHF.L.U32 UR5, UR4, 0xb, URZ ;  /* 0x0000000b04057899 */ /* 0x000fe400080006ff */
[----:B------:R-:W-:Y:S01]  /*0c60*/  USHF.L.U32 UR4, UR4, 0x1, URZ ;  /* 0x0000000104047899 */ /* 0x000fe200080006ff */
[----:B------:R-:W-:Y:S01]  /*0c70*/  ELECT P1, URZ, PT ;  /* 0x0000000000ff782f */ /* 0x000fe20003820000 */
[----:B------:R-:W2:Y:S10]  /*0c80*/  FENCE.VIEW.ASYNC.S ;  /* 0x00000000000073c6 */ /* 0x000eb40000000000 */
[----:B--2---:R2:W3:Y:S01]  /*0c90*/  SYNCS.EXCH.64 URZ, [UR6+0x220], UR4 ;  /* 0x0002200406ff75b2 */ /* 0x0044e20008000100 */
[----:B------:R2:W1:Y:S01]  /*0ca0*/  SYNCS.EXCH.64 URZ, [UR6+0x228], UR4 ;  /* 0x0002280406ff75b2 */ /* 0x0004620008000100 */
[----:B------:R-:W-:Y:S01]  /*0cb0*/  NOP ;  /* 0x0000000000007918 */ /* 0x000fe20000000000 */
.L_x_12:
[----:B------:R-:W4:Y:S01]  /*0cc0*/  SHFL.IDX PT, R0, R163, RZ, 0x1f ;  /* 0x00001fffa3007589 */ /* 0x000f2200000e0000 */
[----:B------:R-:W-:Y:S01]  /*0cd0*/  NOP ;  /* 0x0000000000007918 */ /* 0x000fe20000000000 */
[----:B----4-:R-:W-:-:S13]  /*0ce0*/  ISETP.NE.AND P1, PT, R0, 0x4, PT ;  /* 0x000000040000780c */ /* 0x010fda0003f25270 */
[----:B------:R-:W-:Y:S05]  /*0cf0*/  @P1 BRA `(.L_x_13) ;  /* 0x0000000000481947 */ /* 0x000fea0003800000 */
[----:B--23--:R-:W-:Y:S01]  /*0d00*/  UMOV UR4, 0xe20 ;  /* 0x00000e2000047882 */ /* 0x00cfe20000000000 */
[----:B------:R-:W-:Y:S01]  /*0d10*/  UMOV UR6, 0x400 ;  /* 0x0000040000067882 */ /* 0x000fe20000000000 */
[----:B------:R-:W-:Y:S01]  /*0d20*/  USEL UR4, UR4, 0xc20, UP3 ;  /* 0x00000c2004047887 */ /* 0x000fe20009800000 */
        /* <DEDUP_REMOVED lines=9> */
[----:B------:R-:W2:Y:S02]  /*0dc0*/  FENCE.VIEW.ASYNC.S ;  /* 0x00000000000073c6 */ /* 0x000ea40000000000 */
[----:B--2---:R4:W2:Y:S08]  /*0dd0*/  SYNCS.EXCH.64 URZ, [UR6+0x230], UR8 ;  /* 0x0002300806ff75b2 */ /* 0x0048b00008000100 */
[----:B------:R4:W3:Y:S01]  /*0de0*/  SYNCS.EXCH.64 URZ, [UR6+0x240], UR4 ;  /* 0x0002400406ff75b2 */ /* 0x0008e20008000100 */
[----:B------:R4:W1:Y:S01]  /*0df0*/  SYNCS.EXCH.64 URZ, [UR6+0x238], UR8 ;  /* 0x0002380806ff75b2 */ /* 0x0008620008000100 */
[----:B------:R4:W1:Y:S02]  /*0e00*/  SYNCS.EXCH.64 URZ, [UR6+0x248], UR4 ;  /* 0x0002480406ff75b2 */ /* 0x0008640008000100 */
[----:B----4-:R-:W-:Y:S01]  /*0e10*/  NOP ;  /* 0x0000000000007918 */ /* 0x010fe20000000000 */
.L_x_13:
[----:B------:R-:W4:Y:S01]  /*0e20*/  SHFL.IDX PT, R0, R163, RZ, 0x1f ;  /* 0x00001fffa3007589 */ /* 0x000f2200000e0000 */
[----:B------:R-:W-:Y:S01]  /*0e30*/  NOP ;  /* 0x0000000000007918 */ /* 0x000fe20000000000 */
[----:B----4-:R-:W-:-:S13]  /*0e40*/  ISETP.NE.AND P1, PT, R0, 0x5, PT ;  /* 0x000000050000780c */ /* 0x010fda0003f25270 */
[----:B------:R-:W-:Y:S05]  /*0e50*/  @P1 BRA `(.L_x_14) ;  /* 0x0000000000541947 */ /* 0x000fea0003800000 */
[----:B--23--:R-:W-:Y:S01]  /*0e60*/  UMOV UR4, 0x400 ;  /* 0x0000040000047882 */ /* 0x00cfe20000000000 */
        /* <DEDUP_REMOVED lines=14> */
[----:B------:R4:W1:Y:S01]  /*0f50*/  SYNCS.EXCH.64 URZ, [UR4+0x278], UR8 ;  /* 0x0002780804ff75b2 */ /* 0x0008620008000100 */
[----:B------:R4:W1:Y:S01]  /*0f60*/  SYNCS.EXCH.64 URZ, [UR4+0x260], UR6 ;  /* 0x0002600604ff75b2 */ /* 0x0008620008000100 */
[----:B------:R4:W1:Y:S01]  /*0f70*/  SYNCS.EXCH.64 URZ, [UR4+0x280], UR8 ;  /* 0x0002800804ff75b2 */ /* 0x0008620008000100 */
[----:B------:R4:W1:Y:S01]  /*0f80*/  SYNCS.EXCH.64 URZ, [UR4+0x268], UR6 ;  /* 0x0002680604ff75b2 */ /* 0x0008620008000100 */
[----:B------:R4:W1:Y:S02]  /*0f90*/  SYNCS.EXCH.64 URZ, [UR4+0x288], UR8 ;  /* 0x0002880804ff75b2 */ /* 0x0008640008000100 */
[----:B----4-:R-:W-:Y:S01]  /*0fa0*/  NOP ;  /* 0x0000000000007918 */ /* 0x010fe20000000000 */
.L_x_14:
[----:B------:R-:W4:Y:S01]  /*0fb0*/  SHFL.IDX PT, R0, R163, RZ, 0x1f ;  /* 0x00001fffa3007589 */ /* 0x000f2200000e0000 */
[----:B------:R-:W-:Y:S01]  /*0fc0*/  ISETP.NE.OR P0, PT, RZ, UR21, !P0 ;  /* 0x00000015ff007c0c */ /* 0x000fe2000c705670 */
[----:B------:R-:W-:Y:S01]  /*0fd0*/  NOP ;  /* 0x0000000000007918 */ /* 0x000fe20000000000 */
[----:B----4-:R-:W-:-:S13]  /*0fe0*/  ISETP.NE.AND P1, PT, R0, 0x3, PT ;  /* 0x000000030000780c */ /* 0x010fda0003f25270 */
[----:B------:R-:W-:Y:S05]  /*0ff0*/  @P1 BRA `(.L_x_15) ;  /* 0x0000000000341947 */ /* 0x000fea0003800000 */
[----:B--23--:R-:W-:Y:S01]  /*1000*/  UMOV UR4, 0x400 ;  /* 0x0000040000047882 */ /* 0x00cfe20000000000 */
[----:B------:R-:W-:Y:S01]  /*1010*/  UMOV UR6, 0x20 ;  /* 0x0000002000067882 */ /* 0x000fe20000000000 */
[----:B------:R-:W-:Y:S02]  /*1020*/  ULEA UR4, UR50, UR4, 0x18 ;  /* 0x0000000432047291 */ /* 0x000fe4000f8ec0ff */
[----:B------:R-:W-:-:S04]  /*1030*/  UIADD3 UR6, UPT, UPT, -UR6, 0x100000, URZ ;  /* 0x0010000006067890 */ /* 0x000fc8000fffe1ff */
[----:B------:R-:W-:Y:S02]  /*1040*/  USHF.L.U32 UR7, UR6, 0xb, URZ ;  /* 0x0000000b06077899 */ /* 0x000fe400080006ff */
[----:B------:R-:W-:Y:S01]  /*1050*/  USHF.L.U32 UR6, UR6, 0x1, URZ ;  /* 0x0000000106067899 */ /* 0x000fe200080006ff */
[----:B------:R-:W-:Y:S01]  /*1060*/  ELECT P1, URZ, PT ;  /* 0x0000000000ff782f */ /* 0x000fe20003820000 */
[----:B------:R-:W2:Y:S10]  /*1070*/  FENCE.VIEW.ASYNC.S ;  /* 0x00000000000073c6 */ /* 0x000eb40000000000 */
[----:B--2---:R4:W2:Y:S01]  /*1080*/  SYNCS.EXCH.64 URZ, [UR4+0x290], UR6 ;  /* 0x0002900604ff75b2 */ /* 0x0048a20008000100 */
[----:B------:R4:W3:Y:S01]  /*1090*/  SYNCS.EXCH.64 URZ, [UR4+0x2a0], UR6 ;  /* 0x0002a00604ff75b2 */ /* 0x0008e20008000100 */
[----:B------:R4:W1:Y:S01]  /*10a0*/  SYNCS.EXCH.64 URZ, [UR4+0x298], UR6 ;  /* 0x0002980604ff75b2 */ /* 0x0008620008000100 */
[----:B------:R4:W1:Y:S02]  /*10b0*/  SYNCS.EXCH.64 URZ, [UR4+0x2a8], UR6 ;  /* 0x0002a80604ff75b2 */ /* 0x0008640008000100 */
[----:B----4-:R-:W-:Y:S01]  /*10c0*/  NOP ;  /* 0x0000000000007918 */ /* 0x010fe20000000000 */
.L_x_15:
[----:B------:R-:W-:Y:S01]  /*10d0*/  VOTEU.ALL UP0, P0 ;  /* 0x0000000000ff7886 */ /* 0x000fe20000000000 */
[----:B--23--:R-:W-:Y:S01]  /*10e0*/  UMOV UR4, 0x20 ;  /* 0x0000002000047882 */ /* 0x00cfe20000000000 */
[----:B------:R-:W2:Y:S01]  /*10f0*/  LDCU UR37, c[0x0][0x36c] ;  /* 0x00006d80ff2577ac */ /* 0x000ea20008000800 */
[----:B------:R-:W-:Y:S01]  /*1100*/  NOP ;  /* 0x0000000000007918 */ /* 0x000fe20000000000 */
[----:B------:R-:W-:Y:S01]  /*1110*/  LOP3.LUT R0, R177, 0x1f, RZ, 0xc0, !PT ;  /* 0x0000001fb1007812 */ /* 0x000fe200078ec0ff */
[----:B------:R-:W-:Y:S01]  /*1120*/  @!UP0 UMOV UR6, 0x400 ;  /* 0x0000040000068882 */ /* 0x000fe20000000000 */
[----:B------:R-:W-:-:S04]  /*1130*/  @!UP0 UIADD3 UR4, UPT, UPT, -UR4, 0x100000, URZ ;  /* 0x0010000004048890 */ /* 0x000fc8000fffe1ff */
[----:B------:R-:W-:Y:S02]  /*1140*/  @!UP0 USHF.L.U32 UR5, UR4, 0xb, URZ ;  /* 0x0000000b04058899 */ /* 0x000fe400080006ff */
[----:B------:R-:W-:Y:S02]  /*1150*/  @!UP0 USHF.L.U32 UR4, UR4, 0x1, URZ ;  /* 0x0000000104048899 */ /* 0x000fe400080006ff */
[----:B------:R-:W-:Y:S01]  /*1160*/  @!UP0 ULEA UR6, UR50, UR6, 0x18 ;  /* 0x0000000632068291 */ /* 0x000fe2000f8ec0ff */
[----:B------:R-:W-:Y:S01]  /*1170*/  VOTEU.ALL UP0, P0 ;  /* 0x0000000000ff7886 */ /* 0x000fe20000000000 */
[----:B------:R-:W-:Y:S02]  /*1180*/  UISETP.NE.AND UP4, UPT, UR21, URZ, UPT ;  /* 0x000000ff1500728c */ /* 0x000fe4000bf85270 */
[----:B--2---:R-:W-:Y:S01]  /*1190*/  UISETP.EQ.U32.AND UP1, UPT, UR37, 0x1, UPT ;  /* 0x000000012500788c */ /* 0x004fe2000bf22070 */
[----:B------:R-:W2:Y:S07]  /*11a0*/  FENCE.VIEW.ASYNC.S ;  /* 0x00000000000073c6 */ /* 0x000eae0000000000 */
[----:B--2---:R2:W3:Y:S01]  /*11b0*/  @!UP0 SYNCS.EXCH.64 URZ, [UR6+0x2b0], UR4 ;  /* 0x0002b00406ff85b2 */ /* 0x0044e20008000100 */
[----:B------:R-:W-:Y:S05]  /*11c0*/  BRA.U !UP1, `(.L_x_16) ;  /* 0x0000000109087547 */ /* 0x000fea000b800000 */
[----:B-1-3--:R-:W-:Y:S01]  /*11d0*/  UCGABAR_ARV ;  /* 0x00000000000079c7 */ /* 0x00afe20008000000 */
[----:B------:R-:W-:Y:S05]  /*11e0*/  BRA `(.L_x_17) ;  /* 0x0000000000047947 */ /* 0x000fea0003800000 */
.L_x_16:
[----:B-1-3--:R-:W-:Y:S01]  /*11f0*/  NOP ;  /* 0x0000000000007918 */ /* 0x00afe20000000000 */
.L_x_17:
[----:B------:R-:W1:Y:S01]  /*1200*/  S2UR UR31, SR_CTAID.X ;  /* 0x00000000001f79c3 */ /* 0x000e620000002500 */
[----:B------:R-:W-:-:S05]  /*1210*/  CS2R.32 R3, SR_CgaSize ;  /* 0x0000000000037805 */ /* 0x000fca0000008a00 */
[----:B------:R-:W-:-:S05]  /*1220*/  IMAD R3, R3, -0xa0, RZ ;  /* 0xffffff6003037824 */ /* 0x000fca00078e02ff */
[----:B------:R-:W-:-:S14]  /*1230*/  R2UR UR7, R3 ;  /* 0x00000000030772ca */ /* 0x000fdc00000e0000 */
[----:B------:R-:W3:Y:S01]  /*1240*/  LDCU UR7, c[0x0][UR7+0x2b0] ;  /* 0x00005600070777ac */ /* 0x000ee20008000800 */
[----:B------:R-:W-:-:S05]  /*1250*/  CS2R.32 R3, SR_CgaSize ;  /* 0x0000000000037805 */ /* 0x000fca0000008a00 */
[----:B------:R-:W-:-:S05]  /*1260*/  IMAD R3, R3, -0xa0, RZ ;  /* 0xffffff6003037824 */ /* 0x000fca00078e02ff */
[----:B------:R-:W-:-:S14]  /*1270*/  R2UR UR10, R3 ;  /* 0x00000000030a72ca */ /* 0x000fdc00000e0000 */
[----:B------:R-:W4:Y:S01]  /*1280*/  LDCU UR10, c[0x0][UR10+0x2b4] ;  /* 0x000056800a0a77ac */ /* 0x000f220008000800 */
[----:B------:R-:W4:Y:S01]  /*1290*/  S2UR UR9, SR_CTAID.Y ;  /* 0x00000000000979c3 */ /* 0x000f220000002600 */
[----:B--2---:R-:W-:Y:S02]  /*12a0*/  USHF.R.U32.HI UR4, URZ, 0x2, UR50 ;  /* 0x00000002ff047899 */ /* 0x004fe40008011632 */
[----:B------:R-:W-:Y:S02]  /*12b0*/  ULOP3.LUT UR6, UR50, 0xc, URZ, 0xc0, !UPT ;  /* 0x0000000c32067892 */ /* 0x000fe4000f8ec0ff */
[----:B------:R-:W-:Y:S02]  /*12c0*/  ULOP3.LUT UR32, UR4, 0x3, URZ, 0xc0, !UPT ;  /* 0x0000000304207892 */ /* 0x000fe4000f8ec0ff */
[----:B------:R-:W-:Y:S01]  /*12d0*/  ULOP3.LUT UR8, UR50, 0x3, URZ, 0xc0, !UPT ;  /* 0x0000000332087892 */ /* 0x000fe2000f8ec0ff */
[----:B------:R-:W2:Y:S01]  /*12e0*/  S2UR UR36, SR_CTAID.Z ;  /* 0x00000000002479c3 */ /* 0x000ea20000002700 */
[----:B------:R-:W-:-:S02]  /*12f0*/  ULOP3.LUT UR4, UR6, 0x1, UR50, 0xf8, !UPT ;  /* 0x0000000106047892 */ /* 0x000fc4000f8ef832 */
[----:B------:R-:W-:Y:S01]  /*1300*/  USHF.R.U32.HI UR5, URZ, 0x1, UR50 ;  /* 0x00000001ff057899 */ /* 0x000fe20008011632 */
[----:B------:R-:W-:-:S05]  /*1310*/  CS2R.32 R3, SR_CgaSize ;  /* 0x0000000000037805 */ /* 0x000fca0000008a00 */
[----:B------:R-:W-:-:S05]  /*1320*/  IMAD R3, R3, -0xa0, RZ ;  /* 0xffffff6003037824 */ /* 0x000fca00078e02ff */
[----:B------:R-:W-:-:S14]  /*1330*/  R2UR UR59, R3 ;  /* 0x00000000033b72ca */ /* 0x000fdc00000e0000 */
[----:B------:R-:W2:Y:S01]  /*1340*/  LDCU UR59, c[0x0][UR59+0x2a0] ;  /* 0x000054003b3b77ac */ /* 0x000ea20008000800 */
[----:B-1----:R-:W-:Y:S02]  /*1350*/  I2FP.F32.U32 R3, UR31 ;  /* 0x0000001f00037c45 */ /* 0x002fe40008201000 */
[----:B------:R-:W-:-:S05]  /*1360*/  CS2R.32 R2, SR_CgaSize ;  /* 0x0000000000027805 */ /* 0x000fca0000008a00 */
[----:B------:R-:W-:-:S05]  /*1370*/  IMAD R2, R2, -0xa0, RZ ;  /* 0xffffff6002027824 */ /* 0x000fca00078e02ff */
[----:B------:R-:W-:-:S14]  /*1380*/  R2UR UR60, R2 ;  /* 0x00000000023c72ca */ /* 0x000fdc00000e0000 */
[----:B------:R-:W1:Y:S01]  /*1390*/  LDCU UR60, c[0x0][UR60+0x2a4] ;  /* 0x000054803c3c77ac */ /* 0x000e620008000800 */
[----:B---3--:R-:W-:Y:S01]  /*13a0*/  FMUL R3, R3, UR7 ;  /* 0x0000000703037c20 */ /* 0x008fe20008400000 */
[----:B------:R-:W3:Y:S01]  /*13b0*/  LDCU UR26, c[0x0][0xb24] ;  /* 0x00016480ff1a77ac */ /* 0x000ee20008000800 */
[----:B----4-:R-:W-:Y:S01]  /*13c0*/  I2FP.F32.U32 R2, UR9 ;  /* 0x0000000900027c45 */ /* 0x010fe20008201000 */
[----:B------:R-:W-:-:S03]  /*13d0*/  UISETP.GT.U32.AND UP1, UPT, UR8, 0xffff, UPT ;  /* 0x0000ffff0800788c */ /* 0x000fc6000bf24070 */
[----:B------:R-:W4:Y:S01]  /*13e0*/  F2I.U32.TRUNC.NTZ R3, R3 ;  /* 0x0000000300037305 */ /* 0x000f22000020f000 */
[----:B------:R-:W-:Y:S01]  /*13f0*/  UISETP.GT.U32.AND UP0, UPT, UR4, 0xffff, UPT ;  /* 0x0000ffff0400788c */ /* 0x000fe2000bf04070 */
[----:B------:R-:W-:Y:S01]  /*1400*/  FMUL R2, R2, UR10 ;  /* 0x0000000a02027c20 */ /* 0x000fe20008400000 */
[----:B------:R-:W-:Y:S02]  /*1410*/  ULOP3.LUT UR33, UR5, 0x1, URZ, 0xc0, !UPT ;  /* 0x0000000105217892 */ /* 0x000fe4000f8ec0ff */
[----:B------:R-:W-:Y:S02]  /*1420*/  USEL UR5, UR8, 0xffff, !UP1 ;  /* 0x0000ffff08057887 */ /* 0x000fe4000c800000 */
[----:B------:R-:W-:Y:S01]  /*1430*/  USEL UR4, UR4, 0xffff, !UP0 ;  /* 0x0000ffff04047887 */ /* 0x000fe2000c000000 */
[----:B------:R-:W2:Y:S01]  /*1440*/  F2I.U32.TRUNC.NTZ R2, R2 ;  /* 0x0000000200027305 */ /* 0x000ea2000020f000 */
[----:B------:R-:W-:Y:S02]  /*1450*/  ULOP3.LUT UR5, UR5, 0xffff, URZ, 0xc0, !UPT ;  /* 0x0000ffff05057892 */ /* 0x000fe4000f8ec0ff */
[----:B------:R-:W-:Y:S01]  /*1460*/  ULOP3.LUT UR4, UR4, 0xffff, URZ, 0xc0, !UPT ;  /* 0x0000ffff04047892 */ /* 0x000fe2000f8ec0ff */
[----:B------:R-:W-:Y:S01]  /*1470*/  UMOV UR25, 0x1111 ;  /* 0x0000111100197882 */ /* 0x000fe20000000000 */
[----:B------:R-:W-:Y:S01]  /*1480*/  UMOV UR24, 0x5 ;  /* 0x0000000500187882 */ /* 0x000fe20000000000 */
[----:B----4-:R-:W-:Y:S01]  /*1490*/  R2UR UR6, R3 ;  /* 0x00000000030672ca */ /* 0x010fe200000e0000 */
[----:B------:R-:W-:Y:S01]  /*14a0*/  USHF.L.U32 UR25, UR25, UR5, URZ ;  /* 0x0000000519197299 */ /* 0x000fe200080006ff */
[----:B------:R-:W-:Y:S01]  /*14b0*/  PRMT R3, RZ, 0x7610, R3 ;  /* 0x00007610ff037816 */ /* 0x000fe20000000003 */
[----:B------:R-:W-:-:S02]  /*14c0*/  USHF.L.U32 UR24, UR24, UR4, URZ ;  /* 0x0000000418187299 */ /* 0x000fc400080006ff */
[----:B------:R-:W-:Y:S02]  /*14d0*/  USHF.L.U32 UR30, UR50, 0x8, URZ ;  /* 0x00000008321e7899 */ /* 0x000fe400080006ff */
[----:B------:R-:W-:Y:S01]  /*14e0*/  USHF.L.U32 UR27, UR50, 0x9, URZ ;  /* 0x00000009321b7899 */ /* 0x000fe200080006ff */
[----:B--2---:R-:W-:Y:S01]  /*14f0*/  R2UR UR7, R2 ;  /* 0x00000000020772ca */ /* 0x004fe200000e0000 */
[----:B------:R-:W2:Y:S01]  /*1500*/  LDCU UR42, c[0x0][0xb24] ;  /* 0x00016480ff2a77ac */ /* 0x000ea20008000800 */
[----:B------:R-:W-:-:S03]  /*1510*/  PRMT R2, RZ, 0x7610, R2 ;  /* 0x00007610ff027816 */ /* 0x000fc60000000002 */
[----:B------:R-:W-:Y:S01]  /*1520*/  UIADD3 UR5, UPT, UPT, -UR6, URZ, URZ ;  /* 0x000000ff06057290 */ /* 0x000fe2000fffe1ff */
[----:B------:R-:W4:Y:S01]  /*1530*/  LDCU UR35, c[0x0][0xb30] ;  /* 0x00016600ff2377ac */ /* 0x000f220008000800 */
[----:B------:R-:W-:-:S06]  /*1540*/  UISETP.NE.AND UP5, UPT, UR21, 0x2, UPT ;  /* 0x000000021500788c */ /* 0x000fcc000bfa5270 */
[----:B------:R-:W-:Y:S02]  /*1550*/  UIADD3 UR4, UPT, UPT, -UR7, URZ, URZ ;  /* 0x000000ff07047290 */ /* 0x000fe4000fffe1ff */
[----:B------:R-:W-:Y:S02]  /*1560*/  ULOP3.LUT UR30, UR30, 0xc00, URZ, 0xc0, !UPT ;  /* 0x00000c001e1e7892 */ /* 0x000fe4000f8ec0ff */
[----:B------:R-:W-:Y:S02]  /*1570*/  ULOP3.LUT UR27, UR27, 0x400, URZ, 0xc0, !UPT ;  /* 0x000004001b1b7892 */ /* 0x000fe4000f8ec0ff */
[----:B---3--:R-:W-:Y:S01]  /*1580*/  UISETP.GE.AND UP6, UPT, UR26, 0x1, UPT ;  /* 0x000000011a00788c */ /* 0x008fe2000bfc6270 */
[----:B------:R-:W-:Y:S01]  /*1590*/  UMOV UR20, UR9 ;  /* 0x0000000900147c82 */ /* 0x000fe20008000000 */
[----:B------:R-:W-:Y:S01]  /*15a0*/  UMOV UR16, UR31 ;  /* 0x0000001f00107c82 */ /* 0x000fe20008000000 */
[----:B------:R-:W-:Y:S02]  /*15b0*/  UIMAD UR59, UR59, UR5, UR31 ;  /* 0x000000053b3b72a4 */ /* 0x000fe4000f8e021f */
[----:B-1----:R-:W-:Y:S01]  /*15c0*/  UIMAD UR60, UR60, UR4, UR9 ;  /* 0x000000043c3c72a4 */ /* 0x002fe2000f8e0209 */
[----:B--2-4-:R-:W-:Y:S11]  /*15d0*/  BRA.U UP4, `(.L_x_18) ;  /* 0x0000000104ac7547 */ /* 0x014ff6000b800000 */
[----:B------:R-:W-:Y:S02]  /*15e0*/  UISETP.NE.AND UP0, UPT, UR60, URZ, UPT ;  /* 0x000000ff3c00728c */ /* 0x000fe4000bf05270 */
[----:B------:R-:W-:Y:S02]  /*15f0*/  ULOP3.LUT UR4, UR59, 0x2, URZ, 0x3c, !UPT ;  /* 0x000000023b047892 */ /* 0x000fe4000f8e3cff */
[----:B------:R-:W-:Y:S02]  /*1600*/  UISETP.GT.U32.AND UP1, UPT, UR59, 0x1, UP0 ;  /* 0x000000013b00788c */ /* 0x000fe40008724070 */
[----:B------:R-:W-:Y:S02]  /*1610*/  UISETP.NE.AND UP2, UPT, UR60, 0x1, UPT ;  /* 0x000000013c00788c */ /* 0x000fe4000bf45270 */
[----:B------:R-:W-:Y:S02]  /*1620*/  UISETP.GT.U32.AND UP0, UPT, UR4, 0x1, UP0 ;  /* 0x000000010400788c */ /* 0x000fe40008704070 */
[----:B------:R-:W-:-:S02]  /*1630*/  USEL UR7, URZ, 0x1, UP1 ;  /* 0x00000001ff077887 */ /* 0x000fc40008800000 */
[----:B------:R-:W-:Y:S02]  /*1640*/  USEL UR8, URZ, 0x2, UP1 ;  /* 0x00000002ff087887 */ /* 0x000fe40008800000 */
[----:B------:R-:W-:Y:S02]  /*1650*/  UISETP.GT.U32.AND UP1, UPT, UR59, 0x1, UP2 ;  /* 0x000000013b00788c */ /* 0x000fe40009724070 */
[----:B------:R-:W-:Y:S02]  /*1660*/  USEL UR12, URZ, 0x4, UP0 ;  /* 0x00000004ff0c7887 */ /* 0x000fe40008000000 */
[----:B------:R-:W-:Y:S02]  /*1670*/  USEL UR15, URZ, 0x8, UP0 ;  /* 0x00000008ff0f7887 */ /* 0x000fe40008000000 */
[----:B------:R-:W-:Y:S02]  /*1680*/  UISETP.GT.U32.AND UP0, UPT, UR4, 0x1, UP2 ;  /* 0x000000010400788c */ /* 0x000fe40009704070 */
[----:B------:R-:W-:-:S02]  /*1690*/  USEL UR6, URZ, 0x10, UP1 ;  /* 0x00000010ff067887 */ /* 0x000fc40008800000 */
[----:B------:R-:W-:Y:S02]  /*16a0*/  USEL UR11, URZ, 0x20, UP1 ;  /* 0x00000020ff0b7887 */ /* 0x000fe40008800000 */
[----:B------:R-:W-:Y:S02]  /*16b0*/  UISETP.NE.AND UP1, UPT, UR60, 0x2, UPT ;  /* 0x000000023c00788c */ /* 0x000fe4000bf25270 */
[----:B------:R-:W-:Y:S02]  /*16c0*/  USEL UR14, URZ, 0x40, UP0 ;  /* 0x00000040ff0e7887 */ /* 0x000fe40008000000 */
[----:B------:R-:W-:Y:S02]  /*16d0*/  USEL UR17, URZ, 0x80, UP0 ;  /* 0x00000080ff117887 */ /* 0x000fe40008000000 */
[----:B------:R-:W-:Y:S02]  /*16e0*/  UISETP.GT.U32.AND UP0, UPT, UR59, 0x1, UP1 ;  /* 0x000000013b00788c */ /* 0x000fe40008f04070 */
[----:B------:R-:W-:-:S02]  /*16f0*/  UISETP.NE.AND UP2, UPT, UR60, 0x3, UPT ;  /* 0x000000033c00788c */ /* 0x000fc4000bf45270 */
[----:B------:R-:W-:Y:S02]  /*1700*/  USEL UR5, URZ, 0x100, UP0 ;  /* 0x00000100ff057887 */ /* 0x000fe40008000000 */
[----:B------:R-:W-:Y:S02]  /*1710*/  USEL UR10, URZ, 0x200, UP0 ;  /* 0x00000200ff0a7887 */ /* 0x000fe40008000000 */
[----:B------:R-:W-:Y:S02]  /*1720*/  UISETP.GT.U32.AND UP0, UPT, UR59, 0x1, UP2 ;  /* 0x000000013b00788c */ /* 0x000fe40009704070 */
[----:B------:R-:W-:Y:S02]  /*1730*/  UIADD3 UR5, UPT, UPT, UR5, UR6, UR7 ;  /* 0x0000000605057290 */ /* 0x000fe4000fffe007 */
[----:B------:R-:W-:Y:S02]  /*1740*/  USEL UR9, URZ, 0x1000, UP0 ;  /* 0x00001000ff097887 */ /* 0x000fe40008000000 */
[----:B------:R-:W-:-:S02]  /*1750*/  USEL UR13, URZ, 0x2000, UP0 ;  /* 0x00002000ff0d7887 */ /* 0x000fc40008000000 */
[----:B------:R-:W-:Y:S02]  /*1760*/  UIADD3 UR5, UPT, UPT, UR8, UR9, UR5 ;  /* 0x0000000908057290 */ /* 0x000fe4000fffe005 */
[----:B------:R-:W-:Y:S02]  /*1770*/  UISETP.GT.U32.AND UP1, UPT, UR4, 0x1, UP1 ;  /* 0x000000010400788c */ /* 0x000fe40008f24070 */
[----:B------:R-:W-:Y:S02]  /*1780*/  UIADD3 UR5, UPT, UPT, UR10, UR11, UR5 ;  /* 0x0000000b0a057290 */ /* 0x000fe4000fffe005 */
[----:B------:R-:W-:Y:S02]  /*1790*/  UISETP.GT.U32.AND UP0, UPT, UR4, 0x1, UP2 ;  /* 0x000000010400788c */ /* 0x000fe40009704070 */
[----:B------:R-:W-:Y:S02]  /*17a0*/  USEL UR4, URZ, 0x400, UP1 ;  /* 0x00000400ff047887 */ /* 0x000fe40008800000 */
[----:B------:R-:W-:-:S02]  /*17b0*/  UIADD3 UR5, UPT, UPT, UR12, UR13, UR5 ;  /* 0x0000000d0c057290 */ /* 0x000fc4000fffe005 */
[----:B------:R-:W-:Y:S02]  /*17c0*/  USEL UR6, URZ, 0x4000, UP0 ;  /* 0x00004000ff067887 */ /* 0x000fe40008000000 */
[----:B------:R-:W-:Y:S02]  /*17d0*/  UIADD3 UR5, UPT, UPT, UR4, UR14, UR5 ;  /* 0x0000000e04057290 */ /* 0x000fe4000fffe005 */
[----:B------:R-:W-:Y:S02]  /*17e0*/  USEL UR7, URZ, 0x800, UP1 ;  /* 0x00000800ff077887 */ /* 0x000fe40008800000 */
[----:B------:R-:W-:Y:S02]  /*17f0*/  ULOP3.LUT UR4, UR59, 0xfffffffe, URZ, 0xc0, !UPT ;  /* 0xfffffffe3b047892 */ /* 0x000fe4000f8ec0ff */
[----:B------:R-:W-:Y:S02]  /*1800*/  UIADD3 UR5, UPT, UPT, UR15, UR6, UR5 ;  /* 0x000000060f057290 */ /* 0x000fe4000fffe005 */
[----:B------:R-:W-:-:S02]  /*1810*/  ULEA UR4, UR60, UR4, 0x2 ;  /* 0x000000043c047291 */ /* 0x000fc4000f8e10ff */
[----:B------:R-:W-:Y:S02]  /*1820*/  USEL UR6, URZ, 0x8000, UP0 ;  /* 0x00008000ff067887 */ /* 0x000fe40008000000 */
[----:B------:R-:W-:-:S03]  /*1830*/  UIADD3 UR5, UPT, UPT, UR7, UR17, UR5 ;  /* 0x0000001107057290 */ /* 0x000fc6000fffe005 */
[----:B------:R-:W-:Y:S01]  /*1840*/  UMOV UR7, 0x3 ;  /* 0x0000000300077882 */ /* 0x000fe20000000000 */
[----:B------:R-:W-:Y:S02]  /*1850*/  UIADD3 UR5, UPT, UPT, UR5, UR6, URZ ;  /* 0x0000000605057290 */ /* 0x000fe4000fffe0ff */
[----:B------:R-:W-:-:S04]  /*1860*/  USHF.L.U32 UR4, UR7, UR4, URZ ;  /* 0x0000000407047299 */ /* 0x000fc800080006ff */
[----:B------:R-:W-:Y:S02]  /*1870*/  MOV R3, UR5 ;  /* 0x0000000500037c02 */ /* 0x000fe40008000f00 */
[----:B------:R-:W-:Y:S02]  /*1880*/  MOV R2, UR4 ;  /* 0x0000000400027c02 */ /* 0x000fe40008000f00 */
.L_x_18:
[----:B------:R-:W-:Y:S05]  /*1890*/  BRA.U !UP6, `(.L_x_19) ;  /* 0x000000010ed47547 */ /* 0x000fea000b800000 */
[----:B------:R-:W1:Y:S01]  /*18a0*/  LDCU.128 UR12, c[0x0][0xb10] ;  /* 0x00016200ff0c77ac */ /* 0x000e620008000c00 */
[----:B------:R-:W2:Y:S01]  /*18b0*/  LDCU UR6, c[0x0][0x370] ;  /* 0x00006e00ff0677ac */ /* 0x000ea20008000800 */
[----:B------:R-:W3:Y:S01]  /*18c0*/  LDCU UR5, c[0x0][0x374] ;  /* 0x00006e80ff0577ac */ /* 0x000ee20008000800 */
[----:B------:R-:W4:Y:S01]  /*18d0*/  LDCU UR28, c[0x0][0xb0c] ;  /* 0x00016180ff1c77ac */ /* 0x000f220008000800 */
[----:B------:R-:W4:Y:S01]  /*18e0*/  LDCU UR4, c[0x0][0xb20] ;  /* 0x00016400ff0477ac */ /* 0x000f220008000800 */
[----:B------:R-:W4:Y:S01]  /*18f0*/  LDCU.64 UR8, c[0x0][0xb28] ;  /* 0x00016500ff0877ac */ /* 0x000f220008000a00 */
[----:B-1----:R-:W-:Y:S02]  /*1900*/  UISETP.NE.AND UP0, UPT, UR14, 0x1, UPT ;  /* 0x000000010e00788c */ /* 0x002fe4000bf05270 */
[----:B---3--:R-:W-:Y:S02]  /*1910*/  UIMAD.WIDE.U32 UR10, UR5, UR15, URZ ;  /* 0x0000000f050a72a5 */ /* 0x008fe4000f8e00ff */
[----:B--2---:R-:W-:-:S02]  /*1920*/  UIMAD.WIDE.U32 UR18, UR6, UR12, URZ ;  /* 0x0000000c061272a5 */ /* 0x004fc4000f8e00ff */
[----:B----4-:R-:W-:Y:S02]  /*1930*/  UISETP.NE.AND UP1, UPT, UR28, 0x1, UPT ;  /* 0x000000011c00788c */ /* 0x010fe4000bf25270 */
[----:B------:R-:W-:Y:S01]  /*1940*/  UISETP.NE.AND UP2, UPT, UR26, 0x1, UPT ;  /* 0x000000011a00788c */ /* 0x000fe2000bf45270 */
[----:B------:R-:W-:Y:S02]  /*1950*/  UMOV UR10, UR11 ;  /* 0x0000000b000a7c82 */ /* 0x000fe40008000000 */
[----:B------:R-:W-:Y:S01]  /*1960*/  UMOV UR18, UR19 ;  /* 0x0000001300127c82 */ /* 0x000fe20008000000 */
[----:B------:R-:W-:Y:S02]  /*1970*/  @UP0 USHF.R.U32.HI UR5, URZ, UR4, UR10 ;  /* 0x00000004ff050299 */ /* 0x000fe4000801160a */
[----:B------:R-:W-:Y:S02]  /*1980*/  UIMAD.WIDE.U32 UR22, UR20, UR15, URZ ;  /* 0x0000000f141672a5 */ /* 0x000fe4000f8e00ff */
[----:B------:R-:W-:-:S02]  /*1990*/  UIMAD.WIDE.U32 UR10, UR5, UR8, URZ ;  /* 0x00000008050a72a5 */ /* 0x000fc4000f8e00ff */
[----:B------:R-:W-:Y:S02]  /*19a0*/  @UP1 USHF.R.U32.HI UR6, URZ, UR13, UR18 ;  /* 0x0000000dff061299 */ /* 0x000fe40008011612 */
[----:B------:R-:W-:Y:S02]  /*19b0*/  UIMAD.WIDE.U32 UR16, UR31, UR12, URZ ;  /* 0x0000000c1f1072a5 */ /* 0x000fe4000f8e00ff */
[----:B------:R-:W-:Y:S01]  /*19c0*/  UIMAD.WIDE.U32 UR18, UR6, UR8, URZ ;  /* 0x00000008061272a5 */ /* 0x000fe2000f8e00ff */
[----:B------:R-:W-:Y:S01]  /*19d0*/  UMOV UR22, UR23 ;  /* 0x0000001700167c82 */ /* 0x000fe20008000000 */
[----:B------:R-:W-:Y:S01]  /*19e0*/  UMOV UR10, UR11 ;  /* 0x0000000b000a7c82 */ /* 0x000fe20008000000 */
[----:B------:R-:W-:Y:S02]  /*19f0*/  USHF.R.U32.HI UR22, URZ, UR4, UR22 ;  /* 0x00000004ff167299 */ /* 0x000fe40008011616 */
[----:B------:R-:W-:Y:S02]  /*1a00*/  @UP2 USHF.R.U32.HI UR5, URZ, UR9, UR10 ;  /* 0x00000009ff052299 */ /* 0x000fe4000801160a */
[----:B------:R-:W-:Y:S01]  /*1a10*/  UMOV UR7, UR19 ;  /* 0x0000001300077c82 */ /* 0x000fe20008000000 */
[----:B------:R-:W-:Y:S01]  /*1a20*/  UMOV UR16, UR17 ;  /* 0x0000001100107c82 */ /* 0x000fe20008000000 */
[----:B------:R-:W-:-:S02]  /*1a30*/  @UP2 USHF.R.U32.HI UR6, URZ, UR9, UR7 ;  /* 0x00000009ff062299 */ /* 0x000fc40008011607 */
[----:B------:R-:W-:Y:S02]  /*1a40*/  USHF.R.U32.HI UR16, URZ, UR13, UR16 ;  /* 0x0000000dff107299 */ /* 0x000fe40008011610 */
[----:B------:R-:W-:Y:S02]  /*1a50*/  USEL UR4, UR20, UR22, !UP0 ;  /* 0x0000001614047287 */ /* 0x000fe4000c000000 */
[----:B------:R-:W-:Y:S02]  /*1a60*/  UIMAD UR7, UR5, UR26, URZ ;  /* 0x0000001a050772a4 */ /* 0x000fe4000f8e02ff */
[----:B------:R-:W-:Y:S02]  /*1a70*/  USEL UR5, UR31, UR16, !UP1 ;  /* 0x000000101f057287 */ /* 0x000fe4000c800000 */
[----:B------:R-:W-:Y:S02]  /*1a80*/  UIMAD UR12, UR6, UR26, URZ ;  /* 0x0000001a060c72a4 */ /* 0x000fe4000f8e02ff */
[----:B------:R-:W-:-:S02]  /*1a90*/  UISETP.GE.AND UP0, UPT, UR4, UR7, UPT ;  /* 0x000000070400728c */ /* 0x000fc4000bf06270 */
[----:B------:R-:W-:Y:S02]  /*1aa0*/  UIMAD.WIDE.U32 UR10, UR4, UR8, URZ ;  /* 0x00000008040a72a5 */ /* 0x000fe4000f8e00ff */
[----:B------:R-:W-:Y:S02]  /*1ab0*/  UISETP.GE.OR UP0, UPT, UR5, UR12, UP0 ;  /* 0x0000000c0500728c */ /* 0x000fe40008706670 */
[----:B------:R-:W-:Y:S02]  /*1ac0*/  UIMAD.WIDE.U32 UR12, UR5, UR8, URZ ;  /* 0x00000008050c72a5 */ /* 0x000fe4000f8e00ff */
[----:B------:R-:W-:Y:S01]  /*1ad0*/  UIADD3 UR10, UPT, UPT, -UR4, URZ, URZ ;  /* 0x000000ff040a7290 */ /* 0x000fe2000fffe1ff */
[----:B------:R-:W-:Y:S01]  /*1ae0*/  UMOV UR8, UR11 ;  /* 0x0000000b00087c82 */ /* 0x000fe20008000000 */
[----:B------:R-:W-:Y:S02]  /*1af0*/  UIADD3 UR16, UPT, UPT, -UR5, URZ, URZ ;  /* 0x000000ff05107290 */ /* 0x000fe4000fffe1ff */
[----:B------:R-:W-:-:S03]  /*1b00*/  USHF.R.U32.HI UR8, URZ, UR9, UR8 ;  /* 0x00000009ff087299 */ /* 0x000fc60008011608 */
[----:B------:R-:W-:Y:S01]  /*1b10*/  @!UP0 UMOV UR7, UR13 ;  /* 0x0000000d00078c82 */ /* 0x000fe20008000000 */
[----:B------:R-:W-:Y:S02]  /*1b20*/  UIMAD UR20, UR14, UR10, UR20 ;  /* 0x0000000a0e1472a4 */ /* 0x000fe4000f8e0214 */
[----:B------:R-:W-:Y:S02]  /*1b30*/  USEL UR8, UR4, UR8, !UP2 ;  /* 0x0000000804087287 */ /* 0x000fe4000d000000 */
[----:B------:R-:W-:Y:S02]  /*1b40*/  @!UP0 USHF.R.U32.HI UR7, URZ, UR9, UR7 ;  /* 0x00000009ff078299 */ /* 0x000fe40008011607 */
[----:B------:R-:W-:Y:S02]  /*1b50*/  UIADD3 UR9, UPT, UPT, -UR8, URZ, URZ ;  /* 0x000000ff08097290 */ /* 0x000fe4000fffe1ff */
[----:B------:R-:W-:Y:S02]  /*1b60*/  @!UP0 USEL UR7, UR5, UR7, !UP2 ;  /* 0x0000000705078287 */ /* 0x000fe4000d000000 */
[----:B------:R-:W-:-:S02]  /*1b70*/  UIMAD UR9, UR26, UR9, UR4 ;  /* 0x000000091a0972a4 */ /* 0x000fc4000f8e0204 */
[----:B------:R-:W-:Y:S02]  /*1b80*/  @!UP0 UIADD3 UR8, UPT, UPT, UR8, -UR7, URZ ;  /* 0x8000000708088290 */ /* 0x000fe4000fffe0ff */
[----:B------:R-:W-:Y:S02]  /*1b90*/  @!UP0 UIMAD UR6, UR9, UR6, UR7 ;  /* 0x00000006090682a4 */ /* 0x000fe4000f8e0207 */
[----:B------:R-:W-:Y:S02]  /*1ba0*/  @!UP0 UIMAD UR4, UR8, UR26, UR5 ;  /* 0x0000001a080482a4 */ /* 0x000fe4000f8e0205 */
[----:B------:R-:W-:Y:S02]  /*1bb0*/  UIMAD UR16, UR28, UR16, UR31 ;  /* 0x000000101c1072a4 */ /* 0x000fe4000f8e021f */
[----:B------:R-:W-:Y:S01]  /*1bc0*/  UIMAD UR20, UR4, UR14, UR20 ;  /* 0x0000000e041472a4 */ /* 0x000fe2000f8e0214 */
[----:B------:R-:W-:Y:S02]  /*1bd0*/  @!UP0 UMOV UR5, UR6 ;  /* 0x0000000600058c82 */ /* 0x000fe40008000000 */
[----:B------:R-:W-:-:S12]  /*1be0*/  UIMAD UR16, UR5, UR28, UR16 ;  /* 0x0000001c051072a4 */ /* 0x000fd8000f8e0210 */
.L_x_19:
[----:B------:R-:W-:-:S09]  /*1bf0*/  UISETP.NE.AND UP0, UPT, UR35, 0x1, UPT ;  /* 0x000000012300788c */ /* 0x000fd2000bf05270 */
[----:B------:R-:W-:Y:S05]  /*1c00*/  BRA.U UP0, `(.L_x_20) ;  /* 0x0000000100447547 */ /* 0x000fea000b800000 */
[----:B------:R-:W1:Y:S01]  /*1c10*/  LDCU.128 UR8, c[0x0][0xb10] ;  /* 0x00016200ff0877ac */ /* 0x000e620008000c00 */
[----:B------:R-:W2:Y:S01]  /*1c20*/  LDCU UR12, c[0x0][0xb0c] ;  /* 0x00016180ff0c77ac */ /* 0x000ea20008000800 */
[----:B------:R-:W3:Y:S01]  /*1c30*/  LDCU UR13, c[0x0][0xb20] ;  /* 0x00016400ff0d77ac */ /* 0x000ee20008000800 */
[----:B-1----:R-:W-:Y:S02]  /*1c40*/  UIMAD.WIDE.U32 UR6, UR16, UR8, URZ ;  /* 0x00000008100672a5 */ /* 0x002fe4000f8e00ff */
[----:B------:R-:W-:Y:S02]  /*1c50*/  UIMAD.WIDE.U32 UR4, UR20, UR11, URZ ;  /* 0x0000000b140472a5 */ /* 0x000fe4000f8e00ff */
[----:B--2---:R-:W-:Y:S02]  /*1c60*/  UISETP.NE.AND UP1, UPT, UR12, 0x1, UPT ;  /* 0x000000010c00788c */ /* 0x004fe4000bf25270 */
[----:B------:R-:W-:Y:S01]  /*1c70*/  UISETP.NE.AND UP0, UPT, UR10, 0x1, UPT ;  /* 0x000000010a00788c */ /* 0x000fe2000bf05270 */
[----:B------:R-:W-:-:S02]  /*1c80*/  UMOV UR6, UR7 ;  /* 0x0000000700067c82 */ /* 0x000fc40008000000 */
[----:B------:R-:W-:Y:S01]  /*1c90*/  UMOV UR4, UR5 ;  /* 0x0000000500047c82 */ /* 0x000fe20008000000 */
[----:B------:R-:W-:Y:S02]  /*1ca0*/  USHF.R.U32.HI UR6, URZ, UR9, UR6 ;  /* 0x00000009ff067299 */ /* 0x000fe40008011606 */
[----:B---3--:R-:W-:Y:S02]  /*1cb0*/  USHF.R.U32.HI UR4, URZ, UR13, UR4 ;  /* 0x0000000dff047299 */ /* 0x008fe40008011604 */
[----:B------:R-:W-:Y:S02]  /*1cc0*/  USEL UR5, UR16, UR6, !UP1 ;  /* 0x0000000610057287 */ /* 0x000fe4000c800000 */
[----:B------:R-:W-:-:S04]  /*1cd0*/  USEL UR4, UR20, UR4, !UP0 ;  /* 0x0000000414047287 */ /* 0x000fc8000c000000 */
[----:B------:R-:W-:Y:S02]  /*1ce0*/  UIADD3 UR6, UPT, UPT, -UR4, UR5, URZ ;  /* 0x0000000504067290 */ /* 0x000fe4000fffe1ff */
[----:B------:R-:W-:Y:S02]  /*1cf0*/  UIADD3 UR4, UPT, UPT, UR4, -UR5, URZ ;  /* 0x8000000504047290 */ /* 0x000fe4000fffe0ff */
[----:B------:R-:W-:Y:S02]  /*1d00*/  UIMAD UR20, UR6, UR10, UR20 ;  /* 0x0000000a061472a4 */ /* 0x000fe4000f8e0214 */
[----:B------:R-:W-:-:S12]  /*1d10*/  UIMAD UR16, UR4, UR12, UR16 ;  /* 0x0000000c041072a4 */ /* 0x000fd8000f8e0210 */
.L_x_20:
[----:B------:R-:W-:-:S09]  /*1d20*/  UISETP.EQ.U32.AND UP0, UPT, UR37, 0x1, UPT ;  /* 0x000000012500788c */ /* 0x000fd2000bf02070 */
[----:B------:R-:W-:Y:S05]  /*1d30*/  BRA.U !UP0, `(.L_x_21) ;  /* 0x00000001080c7547 */ /* 0x000fea000b800000 */
[----:B------:R-:W-:Y:S01]  /*1d40*/  UCGABAR_WAIT ;  /* 0x0000000000007dc7 */ /* 0x000fe20008000000 */
[----:B------:R-:W-:Y:S01]  /*1d50*/  CCTL.IVALL ;  /* 0x00000000ff00798f */ /* 0x000fe20002000000 */
[----:B------:R-:W-:Y:S05]  /*1d60*/  BRA `(.L_x_22) ;  /* 0x0000000000047947 */ /* 0x000fea0003800000 */
.L_x_21:
[----:B------:R-:W-:Y:S06]  /*1d70*/  BAR.SYNC.DEFER_BLOCKING 0x0 ;  /* 0x0000000000007b1d */ /* 0x000fec0000010000 */
.L_x_22:
[----:B------:R-:W-:Y:S05]  /*1d80*/  BRA.U UP5, `(.L_x_23) ;  /* 0x0000002105d47547 */ /* 0x000fea000b800000 */
[----:B------:R-:W1:Y:S01]  /*1d90*/  LDCU UR6, c[0x0][0x38c] ;  /* 0x00007180ff0677ac */ /* 0x000e620008000800 */
[----:B------:R-:W-:Y:S01]  /*1da0*/  PLOP3.LUT P1, PT, PT, PT, UP3, 0x80, 0x8 ;  /* 0x000000000008781c */ /* 0x000fe20003f2f038 */
[----:B------:R-:W-:Y:S01]  /*1db0*/  IMAD.MOV.U32 R12, RZ, RZ, 0x1 ;  /* 0x00000001ff0c7424 */ /* 0x000fe200078e00ff */
[----:B------:R-:W-:Y:S01]  /*1dc0*/  ISETP.NE.AND P2, PT, R0, RZ, P3 ;  /* 0x000000ff0000720c */ /* 0x000fe20001f45270 */
[----:B------:R-:W-:Y:S01]  /*1dd0*/  USHF.L.U32 UR48, UR31, 0x6, URZ ;  /* 0x000000061f307899 */ /* 0x000fe200080006ff */
[----:B------:R-:W-:Y:S01]  /*1de0*/  PLOP3.LUT P1, PT, P1, PT, PT, 0x8, 0x80 ;  /* 0x000000000080781c */ /* 0x000fe20000f2e170 */
[----:B------:R-:W-:Y:S01]  /*1df0*/  USHF.L.U32 UR47, UR31, 0x7, URZ ;  /* 0x000000071f2f7899 */ /* 0x000fe200080006ff */
[----:B------:R-:W-:Y:S01]  /*1e00*/  CS2R R10, SRZ ;  /* 0x00000000000a7805 */ /* 0x000fe2000001ff00 */
[----:B------:R-:W-:Y:S01]  /*1e10*/  UMOV UR13, 0x400 ;  /* 0x00000400000d7882 */ /* 0x000fe20000000000 */
[----:B------:R-:W-:Y:S01]  /*1e20*/  UISETP.NE.AND UP1, UPT, UR21, URZ, UPT ;  /* 0x000000ff1500728c */ /* 0x000fe2000bf25270 */
[----:B------:R-:W-:Y:S01]  /*1e30*/  IMAD.MOV.U32 R9, RZ, RZ, RZ ;  /* 0x000000ffff097224 */ /* 0x000fe200078e00ff */
[----:B------:R-:W-:Y:S01]  /*1e40*/  ULEA UR13, UR50, UR13, 0x18 ;  /* 0x0000000d320d7291 */ /* 0x000fe2000f8ec0ff */
[----:B------:R-:W-:Y:S01]  /*1e50*/  IMAD.MOV.U32 R8, RZ, RZ, 0x1 ;  /* 0x00000001ff087424 */ /* 0x000fe200078e00ff */
[----:B------:R-:W-:-:S02]  /*1e60*/  ULOP3.LUT UR48, UR48, 0x40, URZ, 0xc0, !UPT ;  /* 0x0000004030307892 */ /* 0x000fc4000f8ec0ff */
[----:B------:R-:W-:Y:S01]  /*1e70*/  ULOP3.LUT UR47, UR47, 0x80, URZ, 0xc0, !UPT ;  /* 0x000000802f2f7892 */ /* 0x000fe2000f8ec0ff */
[----:B------:R-:W2:Y:S01]  /*1e80*/  LDCU UR43, c[0x0][0x370] ;  /* 0x00006e00ff2b77ac */ /* 0x000ea20008000800 */
[----:B-1----:R-:W-:Y:S02]  /*1e90*/  UIADD3 UR5, UPT, UPT, UR6, 0x1f, URZ ;  /* 0x0000001f06057890 */ /* 0x002fe4000fffe0ff */
[----:B------:R-:W-:Y:S02]  /*1ea0*/  UIADD3 UR51, UPT, UPT, UR6, 0x3e, URZ ;  /* 0x0000003e06337890 */ /* 0x000fe4000fffe0ff */
[----:B------:R-:W-:Y:S02]  /*1eb0*/  USHF.R.S32.HI UR4, URZ, 0x1f, UR5 ;  /* 0x0000001fff047899 */ /* 0x000fe40008011405 */
[----:B------:R-:W-:Y:S02]  /*1ec0*/  USEL UR21, UR38, 0x2, UP1 ;  /* 0x0000000226157887 */ /* 0x000fe40008800000 */
[----:B------:R-:W-:-:S02]  /*1ed0*/  ULEA.HI UR4, UR4, UR5, URZ, 0x5 ;  /* 0x0000000504047291 */ /* 0x000fc4000f8f28ff */
[----:B------:R-:W-:Y:S02]  /*1ee0*/  UIADD3 UR5, UPT, UPT, UR6, -0x1, URZ ;  /* 0xffffffff06057890 */ /* 0x000fe4000fffe0ff */
[----:B------:R-:W-:Y:S02]  /*1ef0*/  USHF.R.S32.HI UR45, URZ, 0x5, UR4 ;  /* 0x00000005ff2d7899 */ /* 0x000fe40008011404 */
[----:B------:R-:W-:Y:S02]  /*1f00*/  UISETP.GE.U32.AND UP2, UPT, UR5, -0x3f, UPT ;  /* 0xffffffc10500788c */ /* 0x000fe4000bf46070 */
[----:B------:R-:W-:Y:S01]  /*1f10*/  UISETP.LT.U32.AND UP0, UPT, UR45, 0x20, UPT ;  /* 0x000000202d00788c */ /* 0x000fe2000bf01070 */
[----:B------:R-:W1:Y:S03]  /*1f20*/  LDCU.64 UR28, c[0x0][0x348] ;  /* 0x00006900ff1c77ac */ /* 0x000e660008000a00 */
[----:B------:R-:W-:Y:S01]  /*1f30*/  USEL UR44, UR45, 0x20, UP0 ;  /* 0x000000202d2c7887 */ /* 0x000fe20008000000 */
[----:B------:R-:W3:Y:S03]  /*1f40*/  LDCU UR41, c[0x0][0x374] ;  /* 0x00006e80ff2977ac */ /* 0x000ee60008000800 */
[----:B------:R-:W-:-:S02]  /*1f50*/  UIADD3 UR4, UPT, UPT, UR44, -0x1, URZ ;  /* 0xffffffff2c047890 */ /* 0x000fc4000fffe0ff */
[----:B------:R-:W-:Y:S02]  /*1f60*/  @UP2 UIADD3 UR4, UPT, UPT, UR44, URZ, URZ ;  /* 0x000000ff2c042290 */ /* 0x000fe4000fffe0ff */
[----:B------:R-:W-:Y:S02]  /*1f70*/  UIADD3 UR38, UPT, UPT, UR13, 0x8600, UR30 ;  /* 0x000086000d267890 */ /* 0x000fe4000fffe01e */
[----:B------:R-:W-:Y:S02]  /*1f80*/  UIADD3 UR37, UPT, UPT, UR13, 0x28600, UR27 ;  /* 0x000286000d257890 */ /* 0x000fe4000fffe01b */
[----:B------:R-:W-:Y:S02]  /*1f90*/  ULEA UR48, UR33, UR48, 0x5 ;  /* 0x0000003021307291 */ /* 0x000fe4000f8e28ff */
[----:B------:R-:W-:Y:S02]  /*1fa0*/  ULEA UR47, UR32, UR47, 0x5 ;  /* 0x0000002f202f7291 */ /* 0x000fe4000f8e28ff */
[----:B------:R-:W-:-:S02]  /*1fb0*/  UIADD3 UR49, UPT, UPT, UR45, -UR44, URZ ;  /* 0x8000002c2d317290 */ /* 0x000fc4000fffe0ff */
[----:B------:R-:W-:Y:S02]  /*1fc0*/  UIADD3 UR31, UPT, UPT, UR4, 0x1, URZ ;  /* 0x00000001041f7890 */ /* 0x000fe4000fffe0ff */
[----:B------:R-:W-:Y:S01]  /*1fd0*/  UIADD3 UR46, UPT, UPT, -UR4, URZ, URZ ;  /* 0x000000ff042e7290 */ /* 0x000fe2000fffe1ff */
[----:B-123--:R-:W-:-:S11]  /*1fe0*/  UMOV UR6, URZ ;  /* 0x000000ff00067c82 */ /* 0x00efd60008000000 */
.L_x_43:
[----:B------:R-:W-:-:S09]  /*1ff0*/  UISETP.NE.AND UP0, UPT, UR50, URZ, UPT ;  /* 0x000000ff3200728c */ /* 0x000fd2000bf05270 */
[----:B-1----:R-:W-:Y:S05]  /*2000*/  BRA.U UP0, `(.L_x_24) ;  /* 0x0000000100287547 */ /* 0x002fea000b800000 */
[----:B------:R-:W-:Y:S02]  /*2010*/  LEA R0, R9, UR13, 0x3 ;  /* 0x0000000d09007c11 */ /* 0x000fe4000f8e18ff */
[----:B------:R-:W-:-:S04]  /*2020*/  SHF.L.U32 R3, R8, 0x1f, RZ ;  /* 0x0000001f08037819 */ /* 0x000fc800000006ff */
[----:B------:R-:W1:Y:S02]  /*2030*/  SYNCS.PHASECHK.TRANS64.TRYWAIT P0, [R0+URZ+0x2a0], R3 ;  /* 0x0002a003000075a7 */ /* 0x000e6400080011ff */
[----:B-1----:R-:W-:Y:S05]  /*2040*/  @!P0 BRA `(.L_x_25) ;  /* 0x0000008000b88947 */ /* 0x002fea0003800000 */
.L_x_153:
[----:B------:R2:W-:Y:S01]  /*2050*/  SYNCS.ARRIVE.TRANS64.A1T0 RZ, [R0+URZ+0x290], RZ ;  /* 0x000290ff00ff79a7 */ /* 0x0005e200081000ff */
[----:B------:R-:W-:-:S05]  /*2060*/  VIADD R9, R9, 0x1 ;  /* 0x0000000109097836 */ /* 0x000fca0000000000 */
[----:B------:R-:W-:-:S04]  /*2070*/  ISETP.NE.AND P0, PT, R9, 0x2, PT ;  /* 0x000000020900780c */ /* 0x000fc80003f05270 */
[----:B-1----:R-:W-:Y:S02]  /*2080*/  SEL R3, RZ, 0x1, P0 ;  /* 0x00000001ff037807 */ /* 0x002fe40000000000 */
[----:B------:R-:W-:Y:S02]  /*2090*/  SEL R9, R9, RZ, P0 ;  /* 0x000000ff09097207 */ /* 0x000fe40000000000 */
[----:B------:R-:W-:-:S07]  /*20a0*/  LOP3.LUT R8, R8, R3, RZ, 0x3c, !PT ;  /* 0x0000000308087212 */ /* 0x000fce00078e3cff */
.L_x_24:
[----:B------:R-:W-:Y:S01]  /*20b0*/  ULEA UR4, UR6, UR13, 0x3 ;  /* 0x0000000d06047291 */ /* 0x000fe2000f8e18ff */
[----:B--2---:R-:W-:Y:S01]  /*20c0*/  SHF.L.U32 R0, R12, 0x1f, RZ ;  /* 0x0000001f0c007819 */ /* 0x004fe200000006ff */
[----:B------:R-:W-:Y:S02]  /*20d0*/  UISETP.GE.U32.AND UP0, UPT, UR51, 0x3f, UPT ;  /* 0x0000003f3300788c */ /* 0x000fe4000bf06070 */
[----:B------:R-:W-:Y:S01]  /*20e0*/  ULEA UR11, UR20, UR48, 0x7 ;  /* 0x00000030140b7291 */ /* 0x000fe2000f8e38ff */
[----:B------:R-:W-:-:S04]  /*20f0*/  UMOV UR7, URZ ;  /* 0x000000ff00077c82 */ /* 0x000fc80008000000 */
[----:B------:R1:W2:Y:S01]  /*2100*/  SYNCS.PHASECHK.TRANS64.TRYWAIT P0, [UR4+0x100], R0 ;  /* 0x00010000ff0075a7 */ /* 0x0002a20008001104 */
[----:B------:R-:W-:-:S04]  /*2110*/  ULEA.HI UR4, UR16, UR16, URZ, 0x1 ;  /* 0x0000001010047291 */ /* 0x000fc8000f8f08ff */
[----:B------:R-:W-:-:S04]  /*2120*/  USHF.L.U32 UR4, UR4, 0x7, URZ ;  /* 0x0000000704047899 */ /* 0x000fc800080006ff */
[----:B------:R-:W-:-:S04]  /*2130*/  ULOP3.LUT UR35, UR4, 0xffffff00, URZ, 0xc0, !UPT ;  /* 0xffffff0004237892 */ /* 0x000fc8000f8ec0ff */
[----:B------:R-:W-:Y:S01]  /*2140*/  UIADD3 UR35, UPT, UPT, UR47, UR35, URZ ;  /* 0x000000232f237290 */ /* 0x000fe2000fffe0ff */
[----:B------:R-:W-:Y:S11]  /*2150*/  BRA.U !UP0, `(.L_x_26) ;  /* 0x0000000108c87547 */ /* 0x000ff6000b800000 */
[----:B------:R-:W-:Y:S01]  /*2160*/  UMOV UR16, UR46 ;  /* 0x0000002e00107c82 */ /* 0x000fe20008000000 */
[----:B------:R-:W-:Y:S01]  /*2170*/  UMOV UR4, UR6 ;  /* 0x0000000600047c82 */ /* 0x000fe20008000000 */
[----:B------:R-:W-:-:S05]  /*2180*/  UMOV UR34, URZ ;  /* 0x000000ff00227c82 */ /* 0x000fca0008000000 */
.L_x_32:
[----:B------:R-:W-:Y:S01]  /*2190*/  ULEA UR33, UR4, UR13, 0x3 ;  /* 0x0000000d04217291 */ /* 0x000fe2000f8e18ff */
[----:B------:R-:W-:Y:S01]  /*21a0*/  @P3 MOV R2, 0x3000 ;  /* 0x0000300000023802 */ /* 0x000fe20000000f00 */
[----:B--234-:R-:W-:Y:S10]  /*21b0*/  @P0 BRA `(.L_x_27) ;  /* 0x00000000000c0947 */ /* 0x01cff40003800000 */
[----:B------:R-:W-:-:S04]  /*21c0*/  SHF.L.U32 R3, R12, 0x1f, RZ ;  /* 0x0000001f0c037819 */ /* 0x000fc800000006ff */
[----:B------:R-:W2:Y:S02]  /*21d0*/  SYNCS.PHASECHK.TRANS64.TRYWAIT P0, [UR33+0x100], R3 ;  /* 0x00010003ff0075a7 */ /* 0x000ea40008001121 */
[----:B--2---:R-:W-:Y:S05]  /*21e0*/  @!P0 BRA `(.L_x_28) ;  /* 0x0000008000648947 */ /* 0x004fea0003800000 */
.L_x_27:
[----:B------:R2:W-:Y:S01]  /*21f0*/  @P3 SYNCS.ARRIVE.TRANS64 RZ, [UR33], R2 ;  /* 0x00000002ffff39a7 */ /* 0x0005e20008000021 */
[----:B------:R-:W-:Y:S02]  /*2200*/  ULOP3.LUT UR5, UR21, 0x2, URZ, 0xfc, !UPT ;  /* 0x0000000215057892 */ /* 0x000fe4000f8efcff */
[----:B------:R-:W-:Y:S02]  /*2210*/  UIADD3 UR16, UPT, UPT, UR16, 0x1, URZ ;  /* 0x0000000110107890 */ /* 0x000fe4000fffe0ff */
[----:B------:R-:W-:Y:S02]  /*2220*/  UISETP.NE.AND UP0, UPT, UR5, 0x2, UPT ;  /* 0x000000020500788c */ /* 0x000fe4000bf05270 */
[----:B------:R-:W-:-:S07]  /*2230*/  UISETP.NE.AND UP2, UPT, UR16, 0x1, UPT ;  /* 0x000000011000788c */ /* 0x000fce000bf45270 */
[----:B------:R-:W-:Y:S05]  /*2240*/  BRA.U UP0, `(.L_x_29) ;  /* 0x0000000100047547 */ /* 0x000fea000b800000 */
[----:B------:R-:W-:Y:S05]  /*2250*/  BPT.TRAP 0x1 ;  /* 0x000000040000795c */ /* 0x000fea0000300000 */
.L_x_29:
[----:B------:R-:W-:Y:S04]  /*2260*/  BSSY.RECONVERGENT B0, `(.L_x_30) ;  /* 0x0000003000007945 */ /* 0x000fe80003800200 */
[----:B------:R-:W-:Y:S05]  /*2270*/  @!P2 BRA `(.L_x_31) ;  /* 0x000000000004a947 */ /* 0x000fea0003800000 */
[----:B------:R-:W-:Y:S05]  /*2280*/  BPT.TRAP 0x1 ;  /* 0x000000040000795c */ /* 0x000fea0000300000 */
.L_x_31:
[----:B------:R-:W-:Y:S05]  /*2290*/  BSYNC.RECONVERGENT B0 ;  /* 0x0000000000007941 */ /* 0x000fea0003800200 */
.L_x_30:
[----:B------:R-:W-:Y:S02]  /*22a0*/  UIADD3 UR5, UPT, UPT, UR4, 0x1, URZ ;  /* 0x0000000104057890 */ /* 0x000fe4000fffe0ff */
[----:B------:R-:W-:Y:S02]  /*22b0*/  ULEA UR32, UR4, UR30, 0xc ;  /* 0x0000001e04207291 */ /* 0x000fe4000f8e60ff */
[----:B------:R-:W-:Y:S02]  /*22c0*/  UISETP.NE.AND UP0, UPT, UR5, 0x20, UPT ;  /* 0x000000200500788c */ /* 0x000fe4000bf05270 */
[----:B------:R-:W-:Y:S02]  /*22d0*/  UIADD3 UR14, UP1, UPT, UR28, 0x80, URZ ;  /* 0x000000801c0e7890 */ /* 0x000fe4000ff3e0ff */
[----:B------:R-:W-:Y:S02]  /*22e0*/  USEL UR7, URZ, 0x1, UP0 ;  /* 0x00000001ff077887 */ /* 0x000fe40008000000 */
[----:B------:R-:W-:-:S02]  /*22f0*/  USEL UR6, UR5, URZ, UP0 ;  /* 0x000000ff05067287 */ /* 0x000fc40008000000 */
[----:B------:R-:W-:Y:S02]  /*2300*/  ULEA UR8, UR4, UR27, 0xb ;  /* 0x0000001b04087291 */ /* 0x000fe4000f8e58ff */
[----:B------:R-:W-:Y:S01]  /*2310*/  ULEA UR5, UR6, UR13, 0x3 ;  /* 0x0000000d06057291 */ /* 0x000fe2000f8e18ff */
[----:B------:R-:W-:Y:S01]  /*2320*/  LOP3.LUT R12, R12, UR7, RZ, 0x3c, !PT ;  /* 0x000000070c0c7c12 */ /* 0x000fe2000f8e3cff */
[----:B------:R-:W-:Y:S02]  /*2330*/  UIADD3 UR4, UP0, UPT, UR28, 0x180, URZ ;  /* 0x000001801c047890 */ /* 0x000fe4000ff1e0ff */
[----:B------:R-:W-:Y:S01]  /*2340*/  ULOP3.LUT UR33, UR33, 0xfefffff8, URZ, 0xc0, !UPT ;  /* 0xfefffff821217892 */ /* 0x000fe2000f8ec0ff */
[----:B-1----:R-:W-:Y:S01]  /*2350*/  SHF.L.U32 R0, R12, 0x1f, RZ ;  /* 0x0000001f0c007819 */ /* 0x002fe200000006ff */
[----:B------:R-:W-:Y:S02]  /*2360*/  UIADD3.X UR15, UPT, UPT, URZ, UR29, URZ, UP1, !UPT ;  /* 0x0000001dff0f7290 */ /* 0x000fe40008ffe4ff */
[----:B------:R-:W-:Y:S01]  /*2370*/  UIADD3 UR32, UPT, UPT, UR13, 0x8600, UR32 ;  /* 0x000086000d207890 */ /* 0x000fe2000fffe020 */
[----:B------:R3:W4:Y:S01]  /*2380*/  SYNCS.PHASECHK.TRANS64.TRYWAIT P0, [UR5+0x100], R0 ;  /* 0x00010000ff0075a7 */ /* 0x0007220008001105 */
[----:B------:R-:W-:-:S02]  /*2390*/  UPRMT UR17, URZ, 0x5410, UR25 ;  /* 0x00005410ff117896 */ /* 0x000fc40008000019 */
[----:B------:R-:W-:Y:S02]  /*23a0*/  UIADD3 UR8, UPT, UPT, UR13, 0x28600, UR8 ;  /* 0x000286000d087890 */ /* 0x000fe4000fffe008 */
[----:B------:R-:W-:Y:S02]  /*23b0*/  UIADD3.X UR5, UPT, UPT, URZ, UR29, URZ, UP0, !UPT ;  /* 0x0000001dff057290 */ /* 0x000fe400087fe4ff */
[----:B------:R-:W-:Y:S01]  /*23c0*/  UPRMT UR7, URZ, 0x5410, UR24 ;  /* 0x00005410ff077896 */ /* 0x000fe20008000018 */
[----:B------:R-:W-:Y:S01]  /*23d0*/  UMOV UR18, 0x0 ;  /* 0x0000000000127882 */ /* 0x000fe20000000000 */
[----:B------:R-:W-:Y:S01]  /*23e0*/  UMOV UR19, 0x10000000 ;  /* 0x1000000000137882 */ /* 0x000fe20000000000 */
[----:B------:R-:W-:Y:S01]  /*23f0*/  UMOV UR10, UR34 ;  /* 0x00000022000a7c82 */ /* 0x000fe20008000000 */
[----:B------:R-:W-:Y:S01]  /*2400*/  UMOV UR12, UR36 ;  /* 0x00000024000c7c82 */ /* 0x000fe20008000000 */
[----:B------:R-:W-:Y:S01]  /*2410*/  UMOV UR9, UR33 ;  /* 0x0000002100097c82 */ /* 0x000fe20008000000 */
[----:B------:R1:W-:Y:S03]  /*2420*/  UTMALDG.3D.MULTICAST.2CTA [UR32], [UR14], UR17, desc[UR18] ;  /* 0x000012200e0073b4 */ /* 0x0003e60008211811 */
[----:B------:R2:W-:Y:S01]  /*2430*/  UTMALDG.3D.MULTICAST.2CTA [UR8], [UR4], UR7, desc[UR18] ;  /* 0x00001208040073b4 */ /* 0x0005e20008211807 */
[----:B-1----:R-:W-:Y:S01]  /*2440*/  UIADD3 UR34, UPT, UPT, UR34, 0x20, URZ ;  /* 0x0000002022227890 */ /* 0x002fe2000fffe0ff */
[----:B--2---:R-:W-:Y:S01]  /*2450*/  UMOV UR7, UR31 ;  /* 0x0000001f00077c82 */ /* 0x004fe20008000000 */
[----:B------:R-:W-:Y:S01]  /*2460*/  UMOV UR4, UR6 ;  /* 0x0000000600047c82 */ /* 0x000fe20008000000 */
[----:B------:R-:W-:Y:S09]  /*2470*/  BRA.U UP2, `(.L_x_32) ;  /* 0xfffffffd02447547 */ /* 0x000ff2000b83ffff */
.L_x_26:
[----:B------:R-:W-:Y:S01]  /*2480*/  ULEA UR4, UR6, UR13, 0x3 ;  /* 0x0000000d06047291 */ /* 0x000fe2000f8e18ff */
[----:B-1-3--:R-:W-:Y:S01]  /*2490*/  SHF.L.U32 R0, R12, 0x1f, RZ ;  /* 0x0000001f0c007819 */ /* 0x00afe200000006ff */
[----:B------:R-:W-:Y:S01]  /*24a0*/  @!P1 SYNCS.ARRIVE.TRANS64.A1T0 RZ, [UR13+0x228], RZ ;  /* 0x000228ffffff99a7 */ /* 0x000fe2000810000d */
[----:B------:R-:W-:-:S06]  /*24b0*/  UISETP.GT.AND UP0, UPT, UR45, UR44, UPT ;  /* 0x0000002c2d00728c */ /* 0x000fcc000bf04270 */
[----:B--2-4-:R1:W2:Y:S03]  /*24c0*/  SYNCS.PHASECHK.TRANS64.TRYWAIT P0, [UR4+0x100], R0 ;  /* 0x00010000ff0075a7 */ /* 0x0142a60008001104 */
[----:B------:R-:W-:Y:S05]  /*24d0*/  BRA.U !UP0, `(.L_x_33) ;  /* 0x0000000108c07547 */ /* 0x000fea000b800000 */
[----:B------:R-:W-:Y:S01]  /*24e0*/  UIADD3 UR26, UPT, UPT, UR49, UR7, URZ ;  /* 0x00000007311a7290 */ /* 0x000fe2000fffe0ff */
[----:B------:R-:W-:-:S11]  /*24f0*/  UMOV UR4, UR6 ;  /* 0x0000000600047c82 */ /* 0x000fd60008000000 */
.L_x_39:
[----:B------:R-:W-:Y:S01]  /*2500*/  ULEA UR17, UR4, UR13, 0x3 ;  /* 0x0000000d04117291 */ /* 0x000fe2000f8e18ff */
[----:B--2---:R-:W-:Y:S01]  /*2510*/  @P3 MOV R2, 0x3000 ;  /* 0x0000300000023802 */ /* 0x004fe20000000f00 */
[----:B--2-4-:R-:W-:Y:S10]  /*2520*/  @P0 BRA `(.L_x_34) ;  /* 0x00000000000c0947 */ /* 0x014ff40003800000 */
[----:B------:R-:W-:-:S04]  /*2530*/  SHF.L.U32 R3, R12, 0x1f, RZ ;  /* 0x0000001f0c037819 */ /* 0x000fc800000006ff */
[----:B------:R-:W2:Y:S02]  /*2540*/  SYNCS.PHASECHK.TRANS64.TRYWAIT P0, [UR17+0x100], R3 ;  /* 0x00010003ff0075a7 */ /* 0x000ea40008001111 */
[----:B--2---:R-:W-:Y:S05]  /*2550*/  @!P0 BRA `(.L_x_35) ;  /* 0x0000007c00a08947 */ /* 0x004fea0003800000 */
.L_x_34:
[----:B------:R2:W-:Y:S01]  /*2560*/  @P3 SYNCS.ARRIVE.TRANS64 RZ, [UR17], R2 ;  /* 0x00000002ffff39a7 */ /* 0x0005e20008000011 */
[----:B------:R-:W-:-:S04]  /*2570*/  ULOP3.LUT UR5, UR21, 0x2, URZ, 0xfc, !UPT ;  /* 0x0000000215057892 */ /* 0x000fc8000f8efcff */
[----:B------:R-:W-:-:S09]  /*2580*/  UISETP.NE.AND UP0, UPT, UR5, 0x2, UPT ;  /* 0x000000020500788c */ /* 0x000fd2000bf05270 */
[----:B------:R-:W-:Y:S05]  /*2590*/  BRA.U UP0, `(.L_x_36) ;  /* 0x0000000100047547 */ /* 0x000fea000b800000 */
[----:B------:R-:W-:Y:S05]  /*25a0*/  BPT.TRAP 0x1 ;  /* 0x000000040000795c */ /* 0x000fea0000300000 */
.L_x_36:
[----:B------:R-:W-:Y:S04]  /*25b0*/  BSSY.RECONVERGENT B0, `(.L_x_37) ;  /* 0x0000003000007945 */ /* 0x000fe80003800200 */
[----:B------:R-:W-:Y:S05]  /*25c0*/  @!P2 BRA `(.L_x_38) ;  /* 0x000000000004a947 */ /* 0x000fea0003800000 */
[----:B------:R-:W-:Y:S05]  /*25d0*/  BPT.TRAP 0x1 ;  /* 0x000000040000795c */ /* 0x000fea0000300000 */
.L_x_38:
[----:B------:R-:W-:Y:S05]  /*25e0*/  BSYNC.RECONVERGENT B0 ;  /* 0x0000000000007941 */ /* 0x000fea0003800200 */
.L_x_37:
[----:B------:R-:W-:Y:S02]  /*25f0*/  UIADD3 UR5, UPT, UPT, UR4, 0x1, URZ ;  /* 0x0000000104057890 */ /* 0x000fe4000fffe0ff */
[----:B------:R-:W-:Y:S02]  /*2600*/  UIADD3 UR14, UP1, UPT, UR28, 0x80, URZ ;  /* 0x000000801c0e7890 */ /* 0x000fe4000ff3e0ff */
[----:B------:R-:W-:Y:S02]  /*2610*/  UISETP.NE.AND UP0, UPT, UR5, 0x20, UPT ;  /* 0x000000200500788c */ /* 0x000fe4000bf05270 */
[----:B------:R-:W-:Y:S02]  /*2620*/  ULEA UR16, UR4, UR38, 0xc ;  /* 0x0000002604107291 */ /* 0x000fe4000f8e60ff */
[----:B------:R-:W-:Y:S02]  /*2630*/  USEL UR8, URZ, 0x1, UP0 ;  /* 0x00000001ff087887 */ /* 0x000fe40008000000 */
[----:B------:R-:W-:-:S02]  /*2640*/  USEL UR6, UR5, URZ, UP0 ;  /* 0x000000ff05067287 */ /* 0x000fc40008000000 */
[----:B------:R-:W-:Y:S02]  /*2650*/  UIADD3 UR22, UP0, UPT, UR28, 0x180, URZ ;  /* 0x000001801c167890 */ /* 0x000fe4000ff1e0ff */
[----:B------:R-:W-:Y:S01]  /*2660*/  ULEA UR5, UR6, UR13, 0x3 ;  /* 0x0000000d06057291 */ /* 0x000fe2000f8e18ff */
[----:B------:R-:W-:Y:S01]  /*2670*/  LOP3.LUT R12, R12, UR8, RZ, 0x3c, !PT ;  /* 0x000000080c0c7c12 */ /* 0x000fe2000f8e3cff */
[----:B------:R-:W-:Y:S02]  /*2680*/  ULEA UR8, UR4, UR37, 0xb ;  /* 0x0000002504087291 */ /* 0x000fe4000f8e58ff */
[----:B------:R-:W-:Y:S01]  /*2690*/  USHF.L.U32 UR18, UR7, 0x5, URZ ;  /* 0x0000000507127899 */ /* 0x000fe200080006ff */
[----:B-1----:R-:W-:Y:S01]  /*26a0*/  SHF.L.U32 R0, R12, 0x1f, RZ ;  /* 0x0000001f0c007819 */ /* 0x002fe200000006ff */
[----:B------:R-:W-:Y:S02]  /*26b0*/  ULOP3.LUT UR17, UR17, 0xfefffff8, URZ, 0xc0, !UPT ;  /* 0xfefffff811117892 */ /* 0x000fe4000f8ec0ff */
[----:B------:R-:W-:Y:S01]  /*26c0*/  UPRMT UR4, URZ, 0x5410, UR25 ;  /* 0x00005410ff047896 */ /* 0x000fe20008000019 */
[----:B------:R3:W4:Y:S01]  /*26d0*/  SYNCS.PHASECHK.TRANS64.TRYWAIT P0, [UR5+0x100], R0 ;  /* 0x00010000ff0075a7 */ /* 0x0007220008001105 */
[----:B------:R-:W-:-:S02]  /*26e0*/  UIADD3.X UR15, UPT, UPT, URZ, UR29, URZ, UP1, !UPT ;  /* 0x0000001dff0f7290 */ /* 0x000fc40008ffe4ff */
[----:B------:R-:W-:Y:S02]  /*26f0*/  UPRMT UR5, URZ, 0x5410, UR24 ;  /* 0x00005410ff057896 */ /* 0x000fe40008000018 */
[----:B------:R-:W-:Y:S01]  /*2700*/  UIADD3.X UR23, UPT, UPT, URZ, UR29, URZ, UP0, !UPT ;  /* 0x0000001dff177290 */ /* 0x000fe200087fe4ff */
[----:B------:R-:W-:Y:S01]  /*2710*/  UMOV UR32, 0x0 ;  /* 0x0000000000207882 */ /* 0x000fe20000000000 */
[----:B------:R-:W-:Y:S01]  /*2720*/  UMOV UR33, 0x10000000 ;  /* 0x1000000000217882 */ /* 0x000fe20000000000 */
[----:B------:R-:W-:Y:S01]  /*2730*/  UMOV UR19, UR35 ;  /* 0x0000002300137c82 */ /* 0x000fe20008000000 */
[----:B------:R-:W-:Y:S01]  /*2740*/  UMOV UR20, UR36 ;  /* 0x0000002400147c82 */ /* 0x000fe20008000000 */
[----:B------:R-:W-:Y:S01]  /*2750*/  UMOV UR12, UR36 ;  /* 0x00000024000c7c82 */ /* 0x000fe20008000000 */
[----:B------:R-:W-:Y:S01]  /*2760*/  UMOV UR9, UR17 ;  /* 0x0000001100097c82 */ /* 0x000fe20008000000 */
[----:B------:R-:W-:Y:S01]  /*2770*/  UMOV UR10, UR18 ;  /* 0x00000012000a7c82 */ /* 0x000fe20008000000 */
[----:B------:R1:W-:Y:S01]  /*2780*/  UTMALDG.3D.MULTICAST.2CTA [UR16], [UR14], UR4, desc[UR32] ;  /* 0x000020100e0073b4 */ /* 0x0003e20008211804 */
[----:B------:R-:W-:-:S04]  /*2790*/  UIADD3 UR7, UPT, UPT, UR7, 0x1, URZ ;  /* 0x0000000107077890 */ /* 0x000fc8000fffe0ff */
[----:B------:R-:W-:Y:S01]  /*27a0*/  UISETP.NE.AND UP0, UPT, UR7, UR26, UPT ;  /* 0x0000001a0700728c */ /* 0x000fe2000bf05270 */
[----:B------:R3:W-:Y:S01]  /*27b0*/  UTMALDG.3D.MULTICAST.2CTA [UR8], [UR22], UR5, desc[UR32] ;  /* 0x00002008160073b4 */ /* 0x0007e20008211805 */
[----:B-1----:R-:W-:-:S07]  /*27c0*/  UMOV UR4, UR6 ;  /* 0x0000000600047c82 */ /* 0x002fce0008000000 */
[----:B---3--:R-:W-:Y:S05]  /*27d0*/  BRA.U UP0, `(.L_x_39) ;  /* 0xfffffffd00487547 */ /* 0x008fea000b83ffff */
.L_x_33:
[C---:B------:R-:W-:Y:S01]  /*27e0*/  LEA R3, R11.reuse, UR13, 0x3 ;  /* 0x0000000d0b037c11 */ /* 0x040fe2000f8e18ff */
[----:B------:R-:W-:Y:S01]  /*27f0*/  NOP ;  /* 0x0000000000007918 */ /* 0x000fe20000000000 */
[----:B-1----:R-:W-:Y:S02]  /*2800*/  SHF.L.U32 R0, R10, 0x1f, RZ ;  /* 0x0000001f0a007819 */ /* 0x002fe400000006ff */
[----:B------:R-:W-:Y:S02]  /*2810*/  LEA R5, R11, UR13, 0x4 ;  /* 0x0000000d0b057c11 */ /* 0x000fe4000f8e20ff */
[----:B--2-4-:R-:W1:Y:S02]  /*2820*/  SYNCS.PHASECHK.TRANS64.TRYWAIT P0, [R3+URZ+0x230], R0 ;  /* 0x00023000030075a7 */ /* 0x014e6400080011ff */
[----:B-1----:R-:W-:Y:S05]  /*2830*/  @!P0 BRA `(.L_x_40) ;  /* 0x0000007c00008947 */ /* 0x002fea0003800000 */
.L_x_156:
[----:B------:R-:W2:Y:S01]  /*2840*/  LDS.128 R4, [R5+0x2c0] ;  /* 0x0002c00005047984 */ /* 0x000ea20000000c00 */
[----:B------:R-:W-:Y:S01]  /*2850*/  UISETP.GE.AND UP0, UPT, UR42, 0x1, UPT ;  /* 0x000000012a00788c */ /* 0x000fe2000bf06270 */
[----:B------:R-:W-:Y:S01]  /*2860*/  @!PT LDS RZ, [RZ] ;  /* 0x00000000fffff984 */ /* 0x000fe20000000800 */
[----:B------:R-:W-:Y:S01]  /*2870*/  @!PT LDS RZ, [RZ] ;  /* 0x00000000fffff984 */ /* 0x000fe20000000800 */
[----:B------:R-:W-:Y:S01]  /*2880*/  @!PT LDS RZ, [RZ] ;  /* 0x00000000fffff984 */ /* 0x000fe20000000800 */
[----:B------:R-:W-:Y:S01]  /*2890*/  @!PT LDS RZ, [RZ] ;  /* 0x00000000fffff984 */ /* 0x000fe20000000800 */
[----:B------:R3:W-:Y:S06]  /*28a0*/  MEMBAR.ALL.CTA ;  /* 0x0000000000007992 */ /* 0x0007ec0000008000 */
[----:B---3--:R-:W3:Y:S01]  /*28b0*/  FENCE.VIEW.ASYNC.S ;  /* 0x00000000000073c6 */ /* 0x008ee20000000000 */
[----:B--2---:R-:W-:-:S13]  /*28c0*/  LOP3.LUT P0, RZ, R6, 0x1, RZ, 0xc0, !PT ;  /* 0x0000000106ff7812 */ /* 0x004fda000780c0ff */
[----:B---3--:R-:W-:Y:S01]  /*28d0*/  VOTEU.ANY UP1, P0 ;  /* 0x0000000000ff7886 */ /* 0x008fe20000020100 */
[----:B------:R-:W-:-:S13]  /*28e0*/  PLOP3.LUT P0, PT, PT, PT, UP1, 0x80, 0x8 ;  /* 0x000000000008781c */ /* 0x000fda0003f0f018 */
[----:B-1----:R-:W-:Y:S02]  /*28f0*/  @P0 LOP3.LUT R0, R5, 0xffff, RZ, 0xc0, !PT ;  /* 0x0000ffff05000812 */ /* 0x002fe400078ec0ff */
[----:B------:R-:W-:Y:S02]  /*2900*/  @P0 MOV R2, R4 ;  /* 0x0000000400020202 */ /* 0x000fe40000000f00 */
[----:B------:R-:W-:Y:S01]  /*2910*/  @P0 R2UR UR5, R0 ;  /* 0x00000000000502ca */ /* 0x000fe200000e0000 */
[----:B------:R-:W-:Y:S01]  /*2920*/  VIADD R0, R3, 0x240 ;  /* 0x0000024003007836 */ /* 0x000fe20000000000 */
[----:B------:R-:W-:Y:S02]  /*2930*/  @P0 SHF.R.U32.HI R4, RZ, 0x10, R5 ;  /* 0x00000010ff040819 */ /* 0x000fe40000011605 */
[----:B------:R-:W-:Y:S02]  /*2940*/  @P0 R2UR UR7, R2 ;  /* 0x00000000020702ca */ /* 0x000fe400000e0000 */
[----:B------:R-:W-:-:S02]  /*2950*/  PRMT R0, RZ, 0x654, R0 ;  /* 0x00000654ff007816 */ /* 0x000fc40000000000 */
[----:B------:R-:W-:Y:S02]  /*2960*/  @P0 R2UR UR4, R4 ;  /* 0x00000000040402ca */ /* 0x000fe400000e0000 */
[----:B------:R1:W-:Y:S03]  /*2970*/  SYNCS.ARRIVE.TRANS64.RED.A1T0 RZ, [R0+URZ], RZ ;  /* 0x000000ff00ff79a7 */ /* 0x0003e600081004ff */
[----:B------:R-:W-:-:S04]  /*2980*/  @UP1 UMOV UR39, UR5 ;  /* 0x0000000500271c82 */ /* 0x000fc80008000000 */
[----:B------:R-:W-:-:S04]  /*2990*/  @UP1 UMOV UR40, UR7 ;  /* 0x0000000700281c82 */ /* 0x000fc80008000000 */
[----:B------:R-:W-:Y:S01]  /*29a0*/  @UP1 UMOV UR36, UR4 ;  /* 0x0000000400241c82 */ /* 0x000fe20008000000 */
[----:B------:R-:W-:Y:S05]  /*29b0*/  BRA.U !UP0, `(.L_x_41) ;  /* 0x0000000108d47547 */ /* 0x000fea000b800000 */
[----:B------:R-:W2:Y:S01]  /*29c0*/  LDCU.128 UR16, c[0x0][0xb10] ;  /* 0x00016200ff1077ac */ /* 0x000ea20008000c00 */
[----:B------:R-:W3:Y:S01]  /*29d0*/  LDCU UR12, c[0x0][0xb20] ;  /* 0x00016400ff0c77ac */ /* 0x000ee20008000800 */
[----:B------:R-:W4:Y:S01]  /*29e0*/  LDCU UR20, c[0x0][0xb0c] ;  /* 0x00016180ff1477ac */ /* 0x000f220008000800 */
[----:B------:R-:W1:Y:S01]  /*29f0*/  LDCU.64 UR8, c[0x0][0xb28] ;  /* 0x00016500ff0877ac */ /* 0x000e620008000a00 */
[----:B------:R-:W-:Y:S02]  /*2a00*/  UISETP.NE.AND UP3, UPT, UR42, 0x1, UPT ;  /* 0x000000012a00788c */ /* 0x000fe4000bf65270 */
[----:B--2---:R-:W-:Y:S02]  /*2a10*/  UIMAD.WIDE.U32 UR10, UR41, UR19, URZ ;  /* 0x00000013290a72a5 */ /* 0x004fe4000f8e00ff */
[----:B------:R-:W-:Y:S02]  /*2a20*/  UIMAD.WIDE.U32 UR4, UR43, UR16, URZ ;  /* 0x000000102b0472a5 */ /* 0x000fe4000f8e00ff */
[----:B------:R-:W-:-:S02]  /*2a30*/  UISETP.NE.AND UP0, UPT, UR18, 0x1, UPT ;  /* 0x000000011200788c */ /* 0x000fc4000bf05270 */
[----:B------:R-:W-:Y:S01]  /*2a40*/  UIMAD.WIDE.U32 UR22, UR39, UR19, URZ ;  /* 0x00000013271672a5 */ /* 0x000fe2000f8e00ff */
[----:B------:R-:W-:Y:S02]  /*2a50*/  UMOV UR10, UR11 ;  /* 0x0000000b000a7c82 */ /* 0x000fe40008000000 */
[----:B------:R-:W-:Y:S01]  /*2a60*/  UMOV UR4, UR5 ;  /* 0x0000000500047c82 */ /* 0x000fe20008000000 */
[----:B---3--:R-:W-:Y:S02]  /*2a70*/  USHF.R.U32.HI UR10, URZ, UR12, UR10 ;  /* 0x0000000cff0a7299 */ /* 0x008fe4000801160a */
[----:B----4-:R-:W-:Y:S02]  /*2a80*/  UISETP.NE.AND UP2, UPT, UR20, 0x1, UPT ;  /* 0x000000011400788c */ /* 0x010fe4000bf45270 */
[----:B------:R-:W-:Y:S02]  /*2a90*/  USHF.R.U32.HI UR4, URZ, UR17, UR4 ;  /* 0x00000011ff047299 */ /* 0x000fe40008011604 */
[----:B------:R-:W-:-:S02]  /*2aa0*/  USEL UR5, UR41, UR10, !UP0 ;  /* 0x0000000a29057287 */ /* 0x000fc4000c000000 */
[----:B------:R-:W-:Y:S02]  /*2ab0*/  USEL UR7, UR43, UR4, !UP2 ;  /* 0x000000042b077287 */ /* 0x000fe4000d000000 */
[----:B-1----:R-:W-:Y:S01]  /*2ac0*/  UIMAD.WIDE.U32 UR10, UR5, UR8, URZ ;  /* 0x00000008050a72a5 */ /* 0x002fe2000f8e00ff */
[----:B------:R-:W-:Y:S01]  /*2ad0*/  UMOV UR4, UR23 ;  /* 0x0000001700047c82 */ /* 0x000fe20008000000 */
[----:B------:R-:W-:Y:S02]  /*2ae0*/  UIMAD.WIDE.U32 UR14, UR40, UR16, URZ ;  /* 0x00000010280e72a5 */ /* 0x000fe4000f8e00ff */
[----:B------:R-:W-:-:S03]  /*2af0*/  UIMAD.WIDE.U32 UR22, UR7, UR8, URZ ;  /* 0x00000008071672a5 */ /* 0x000fc6000f8e00ff */
[----:B------:R-:W-:Y:S01]  /*2b00*/  UMOV UR10, UR11 ;  /* 0x0000000b000a7c82 */ /* 0x000fe20008000000 */
[----:B------:R-:W-:Y:S02]  /*2b10*/  USHF.R.U32.HI UR4, URZ, UR12, UR4 ;  /* 0x0000000cff047299 */ /* 0x000fe40008011604 */
[----:B------:R-:W-:Y:S01]  /*2b20*/  @UP3 USHF.R.U32.HI UR5, URZ, UR9, UR10 ;  /* 0x00000009ff053299 */ /* 0x000fe2000801160a */
[----:B------:R-:W-:Y:S01]  /*2b30*/  UMOV UR14, UR15 ;  /* 0x0000000f000e7c82 */ /* 0x000fe20008000000 */
[----:B------:R-:W-:Y:S01]  /*2b40*/  UMOV UR22, UR23 ;  /* 0x0000001700167c82 */ /* 0x000fe20008000000 */
[----:B------:R-:W-:Y:S02]  /*2b50*/  USHF.R.U32.HI UR17, URZ, UR17, UR14 ;  /* 0x00000011ff117299 */ /* 0x000fe4000801160e */
[----:B------:R-:W-:Y:S02]  /*2b60*/  USEL UR4, UR39, UR4, !UP0 ;  /* 0x0000000427047287 */ /* 0x000fe4000c000000 */
[----:B------:R-:W-:-:S02]  /*2b70*/  @UP3 USHF.R.U32.HI UR7, URZ, UR9, UR22 ;  /* 0x00000009ff073299 */ /* 0x000fc40008011616 */
[----:B------:R-:W-:Y:S02]  /*2b80*/  UIMAD UR10, UR42, UR5, URZ ;  /* 0x000000052a0a72a4 */ /* 0x000fe4000f8e02ff */
[----:B------:R-:W-:Y:S02]  /*2b90*/  USEL UR5, UR40, UR17, !UP2 ;  /* 0x0000001128057287 */ /* 0x000fe4000d000000 */
[----:B------:R-:W-:Y:S02]  /*2ba0*/  UIMAD UR12, UR42, UR7, URZ ;  /* 0x000000072a0c72a4 */ /* 0x000fe4000f8e02ff */
[----:B------:R-:W-:Y:S02]  /*2bb0*/  UISETP.GE.AND UP0, UPT, UR4, UR10, UPT ;  /* 0x0000000a0400728c */ /* 0x000fe4000bf06270 */
[----:B------:R-:W-:Y:S02]  /*2bc0*/  UIMAD.WIDE.U32 UR10, UR4, UR8, URZ ;  /* 0x00000008040a72a5 */ /* 0x000fe4000f8e00ff */
[----:B------:R-:W-:-:S02]  /*2bd0*/  UISETP.GE.OR UP0, UPT, UR5, UR12, UP0 ;  /* 0x0000000c0500728c */ /* 0x000fc40008706670 */
        /* <DEDUP_REMOVED lines=19> */
.L_x_41:
[----:B------:R-:W2:Y:S02]  /*2d10*/  LDCU UR4, c[0x0][0xb30] ;  /* 0x00016600ff0477ac */ /* 0x000ea40008000800 */
[----:B--2---:R-:W-:-:S09]  /*2d20*/  UISETP.NE.AND UP0, UPT, UR4, 0x1, UPT ;  /* 0x000000010400788c */ /* 0x004fd2000bf05270 */
[----:B------:R-:W-:Y:S05]  /*2d30*/  BRA.U UP0, `(.L_x_42) ;  /* 0x0000000100447547 */ /* 0x000fea000b800000 */
[----:B------:R-:W2:Y:S01]  /*2d40*/  LDCU.128 UR16, c[0x0][0xb10] ;  /* 0x00016200ff1077ac */ /* 0x000ea20008000c00 */
[----:B------:R-:W3:Y:S01]  /*2d50*/  LDCU UR10, c[0x0][0xb0c] ;  /* 0x00016180ff0a77ac */ /* 0x000ee20008000800 */
[----:B------:R-:W4:Y:S01]  /*2d60*/  LDCU UR7, c[0x0][0xb20] ;  /* 0x00016400ff0777ac */ /* 0x000f220008000800 */
[----:B--2---:R-:W-:Y:S02]  /*2d70*/  UIMAD.WIDE.U32 UR8, UR40, UR16, URZ ;  /* 0x00000010280872a5 */ /* 0x004fe4000f8e00ff */
[----:B------:R-:W-:Y:S02]  /*2d80*/  UIMAD.WIDE.U32 UR4, UR39, UR19, URZ ;  /* 0x00000013270472a5 */ /* 0x000fe4000f8e00ff */
[----:B---3--:R-:W-:Y:S02]  /*2d90*/  UISETP.NE.AND UP2, UPT, UR10, 0x1, UPT ;  /* 0x000000010a00788c */ /* 0x008fe4000bf45270 */
[----:B------:R-:W-:Y:S01]  /*2da0*/  UISETP.NE.AND UP0, UPT, UR18, 0x1, UPT ;  /* 0x000000011200788c */ /* 0x000fe2000bf05270 */
[----:B------:R-:W-:-:S02]  /*2db0*/  UMOV UR8, UR9 ;  /* 0x0000000900087c82 */ /* 0x000fc40008000000 */
[----:B------:R-:W-:Y:S01]  /*2dc0*/  UMOV UR4, UR5 ;  /* 0x0000000500047c82 */ /* 0x000fe20008000000 */
[----:B------:R-:W-:Y:S02]  /*2dd0*/  USHF.R.U32.HI UR17, URZ, UR17, UR8 ;  /* 0x00000011ff117299 */ /* 0x000fe40008011608 */
[----:B----4-:R-:W-:Y:S02]  /*2de0*/  USHF.R.U32.HI UR4, URZ, UR7, UR4 ;  /* 0x00000007ff047299 */ /* 0x010fe40008011604 */
[----:B------:R-:W-:Y:S02]  /*2df0*/  USEL UR5, UR40, UR17, !UP2 ;  /* 0x0000001128057287 */ /* 0x000fe4000d000000 */
[----:B------:R-:W-:-:S04]  /*2e00*/  USEL UR4, UR39, UR4, !UP0 ;  /* 0x0000000427047287 */ /* 0x000fc8000c000000 */
[----:B------:R-:W-:Y:S02]  /*2e10*/  UIADD3 UR7, UPT, UPT, UR5, -UR4, URZ ;  /* 0x8000000405077290 */ /* 0x000fe4000fffe0ff */
[----:B------:R-:W-:Y:S02]  /*2e20*/  UIADD3 UR4, UPT, UPT, -UR5, UR4, URZ ;  /* 0x0000000405047290 */ /* 0x000fe4000fffe1ff */
[----:B------:R-:W-:Y:S02]  /*2e30*/  UIMAD UR39, UR7, UR18, UR39 ;  /* 0x00000012072772a4 */ /* 0x000fe4000f8e0227 */
[----:B------:R-:W-:-:S12]  /*2e40*/  UIMAD UR40, UR4, UR10, UR40 ;  /* 0x0000000a042872a4 */ /* 0x000fd8000f8e0228 */
.L_x_42:
[----:B------:R-:W-:Y:S01]  /*2e50*/  VIADD R11, R11, 0x1 ;  /* 0x000000010b0b7836 */ /* 0x000fe20000000000 */
[----:B------:R-:W-:Y:S01]  /*2e60*/  PLOP3.LUT P1, PT, PT, PT, PT, 0x80, 0x8 ;  /* 0x000000000008781c */ /* 0x000fe20003f2f070 */
[----:B------:R-:W-:Y:S02]  /*2e70*/  UIADD3 UR16, UPT, UPT, UR40, UR59, URZ ;  /* 0x0000003b28107290 */ /* 0x000fe4000fffe0ff */
[----:B------:R-:W-:Y:S01]  /*2e80*/  UIADD3 UR20, UPT, UPT, UR39, UR60, URZ ;  /* 0x0000003c27147290 */ /* 0x000fe2000fffe0ff */
[----:B------:R-:W-:-:S04]  /*2e90*/  ISETP.NE.AND P0, PT, R11, 0x2, PT ;  /* 0x000000020b00780c */ /* 0x000fc80003f05270 */
[----:B------:R-:W-:Y:S02]  /*2ea0*/  SEL R3, RZ, 0x1, P0 ;  /* 0x00000001ff037807 */ /* 0x000fe40000000000 */
[----:B------:R-:W-:Y:S02]  /*2eb0*/  SEL R11, R11, RZ, P0 ;  /* 0x000000ff0b0b7207 */ /* 0x000fe40000000000 */
[----:B------:R-:W-:Y:S01]  /*2ec0*/  LOP3.LUT R10, R10, R3, RZ, 0x3c, !PT ;  /* 0x000000030a0a7212 */ /* 0x000fe200078e3cff */
[----:B------:R-:W-:Y:S06]  /*2ed0*/  BRA.U UP1, `(.L_x_43) ;  /* 0xfffffff101447547 */ /* 0x000fec000b83ffff */
[----:B------:R-:W-:Y:S01]  /*2ee0*/  UIADD3 UR13, UPT, UPT, UR13, 0x100, URZ ;  /* 0x000001000d0d7890 */ /* 0x000fe2000fffe0ff */
[----:B------:R-:W-:-:S03]  /*2ef0*/  SHF.L.U32 R3, R12, 0x1f, RZ ;  /* 0x0000001f0c037819 */ /* 0x000fc600000006ff */
[----:B------:R-:W-:-:S09]  /*2f00*/  ULEA UR4, UR6, UR13, 0x3 ;  /* 0x0000000d06047291 */ /* 0x000fd2000f8e18ff */
[----:B------:R-:W2:Y:S02]  /*2f10*/  SYNCS.PHASECHK.TRANS64.TRYWAIT P0, [UR4], R3 ;  /* 0x00000003ff0075a7 */ /* 0x000ea40008001104 */
[----:B--2---:R-:W-:Y:S05]  /*2f20*/  @!P0 BRA `(.L_x_44) ;  /* 0x0000007400588947 */ /* 0x004fea0003800000 */
.L_x_158:
[----:B------:R-:W-:-:S04]  /*2f30*/  UIADD3 UR4, UPT, UPT, UR6, 0x1, URZ ;  /* 0x0000000106047890 */ /* 0x000fc8000fffe0ff */
[----:B------:R-:W-:-:S04]  /*2f40*/  UISETP.NE.AND UP0, UPT, UR4, 0x20, UPT ;  /* 0x000000200400788c */ /* 0x000fc8000bf05270 */
[----:B------:R-:W-:Y:S02]  /*2f50*/  USEL UR6, URZ, 0x1, UP0 ;  /* 0x00000001ff067887 */ /* 0x000fe40008000000 */
[----:B------:R-:W-:-:S04]  /*2f60*/  USEL UR4, UR4, URZ, UP0 ;  /* 0x000000ff04047287 */ /* 0x000fc80008000000 */
[----:B------:R-:W-:Y:S01]  /*2f70*/  ULEA UR5, UR4, UR13, 0x3 ;  /* 0x0000000d04057291 */ /* 0x000fe2000f8e18ff */
[----:B------:R-:W-:-:S04]  /*2f80*/  LOP3.LUT R2, R12, UR6, RZ, 0x3c, !PT ;  /* 0x000000060c027c12 */ /* 0x000fc8000f8e3cff */
[----:B-1----:R-:W-:-:S04]  /*2f90*/  SHF.L.U32 R3, R2, 0x1f, RZ ;  /* 0x0000001f02037819 */ /* 0x002fc800000006ff */
[----:B------:R-:W1:Y:S02]  /*2fa0*/  SYNCS.PHASECHK.TRANS64.TRYWAIT P0, [UR5], R3 ;  /* 0x00000003ff0075a7 */ /* 0x000e640008001105 */
[----:B-1----:R-:W-:Y:S05]  /*2fb0*/  @!P0 BRA `(.L_x_45) ;  /* 0x00000074004c8947 */ /* 0x002fea0003800000 */
.L_x_160:
        /* <DEDUP_REMOVED lines=9> */
.L_x_162:
        /* <DEDUP_REMOVED lines=9> */
.L_x_164:
        /* <DEDUP_REMOVED lines=9> */
.L_x_166:
        /* <DEDUP_REMOVED lines=9> */
.L_x_168:
        /* <DEDUP_REMOVED lines=9> */
.L_x_170:
        /* <DEDUP_REMOVED lines=9> */
.L_x_172:
        /* <DEDUP_REMOVED lines=9> */
.L_x_174:
        /* <DEDUP_REMOVED lines=9> */
.L_x_176:
        /* <DEDUP_REMOVED lines=9> */
.L_x_178:
        /* <DEDUP_REMOVED lines=9> */
.L_x_180:
        /* <DEDUP_REMOVED lines=9> */
.L_x_182:
        /* <DEDUP_REMOVED lines=9> */
.L_x_184:
        /* <DEDUP_REMOVED lines=9> */
.L_x_186:
        /* <DEDUP_REMOVED lines=9> */
.L_x_188:
        /* <DEDUP_REMOVED lines=9> */
.L_x_190:
        /* <DEDUP_REMOVED lines=9> */
.L_x_192:
        /* <DEDUP_REMOVED lines=9> */
.L_x_194:
        /* <DEDUP_REMOVED lines=9> */
.L_x_196:
        /* <DEDUP_REMOVED lines=9> */
.L_x_198:
        /* <DEDUP_REMOVED lines=9> */
.L_x_200:
        /* <DEDUP_REMOVED lines=9> */
.L_x_202:
        /* <DEDUP_REMOVED lines=9> */
.L_x_204:
        /* <DEDUP_REMOVED lines=9> */
.L_x_206:
        /* <DEDUP_REMOVED lines=9> */
.L_x_208:
        /* <DEDUP_REMOVED lines=9> */
.L_x_210:
        /* <DEDUP_REMOVED lines=9> */
.L_x_212:
        /* <DEDUP_REMOVED lines=9> */
.L_x_214:
        /* <DEDUP_REMOVED lines=9> */
.L_x_216:
        /* <DEDUP_REMOVED lines=9> */
.L_x_218:
[----:B------:R-:W-:-:S04]  /*4010*/  UIADD3 UR4, UPT, UPT, UR4, 0x1, URZ ;  /* 0x0000000104047890 */ /* 0x000fc8000fffe0ff */
[----:B------:R-:W-:-:S04]  /*4020*/  UISETP.NE.AND UP0, UPT, UR4, 0x20, UPT ;  /* 0x000000200400788c */ /* 0x000fc8000bf05270 */
[----:B------:R-:W-:Y:S02]  /*4030*/  USEL UR5, URZ, 0x1, UP0 ;  /* 0x00000001ff057887 */ /* 0x000fe40008000000 */
[----:B------:R-:W-:-:S04]  /*4040*/  USEL UR4, UR4, URZ, UP0 ;  /* 0x000000ff04047287 */ /* 0x000fc80008000000 */
[----:B------:R-:W-:Y:S01]  /*4050*/  ULEA UR4, UR4, UR13, 0x3 ;  /* 0x0000000d04047291 */ /* 0x000fe2000f8e18ff */
[----:B-1----:R-:W-:-:S04]  /*4060*/  LOP3.LUT R3, R2, UR5, RZ, 0x3c, !PT ;  /* 0x0000000502037c12 */ /* 0x002fc8000f8e3cff */
[----:B------:R-:W-:Y:S01]  /*4070*/  SHF.L.U32 R3, R3, 0x1f, RZ ;  /* 0x0000001f03037819 */ /* 0x000fe200000006ff */
[----:B------:R-:W-:-:S07]  /*4080*/  IMAD.U32 R0, RZ, RZ, UR4 ;  /* 0x00000004ff007e24 */ /* 0x000fce000f8e00ff */
.L_x_75:
[----:B-1----:R1:W2:Y:S02]  /*4090*/  SYNCS.PHASECHK.TRANS64.TRYWAIT P0, [R0+URZ], R3 ;  /* 0x00000003000075a7 */ /* 0x0022a400080011ff */
[----:B--2---:R-:W-:Y:S05]  /*40a0*/  @!P0 NANOSLEEP.SYNCS 0x989680 ;  /* 0x009896800000895d */ /* 0x004fea0003900000 */
[----:B------:R-:W2:Y:S02]  /*40b0*/  @!P0 SYNCS.PHASECHK.TRANS64 P0, [R0+URZ], R3 ;  /* 0x00000003000085a7 */ /* 0x000ea400080010ff */
[----:B--2---:R-:W-:Y:S05]  /*40c0*/  @P0 EXIT ;  /* 0x000000000000094d */ /* 0x004fea0003800000 */
[----:B------:R-:W-:Y:S05]  /*40d0*/  BRA `(.L_x_75) ;  /* 0xfffffffc00ec7947 */ /* 0x000fea000383ffff */
.L_x_23:
[----:B------:R-:W-:-:S04]  /*40e0*/  UISETP.NE.AND UP0, UPT, UR50, URZ, UPT ;  /* 0x000000ff3200728c */ /* 0x000fc8000bf05270 */
[----:B------:R-:W-:-:S09]  /*40f0*/  UISETP.NE.OR UP0, UPT, UR21, 0x1, UP0 ;  /* 0x000000011500788c */ /* 0x000fd20008705670 */
[----:B------:R-:W-:Y:S05]  /*4100*/  BRA.U UP0, `(.L_x_76) ;  /* 0x0000000500487547 */ /* 0x000fea000b800000 */
[----:B------:R-:W-:Y:S01]  /*4110*/  ISETP.GE.U32.AND P2, PT, R0, 0x10, PT ;  /* 0x000000100000780c */ /* 0x000fe20003f46070 */
[----:B------:R-:W-:Y:S01]  /*4120*/  IMAD.MOV.U32 R12, RZ, RZ, 0x1 ;  /* 0x00000001ff0c7424 */ /* 0x000fe200078e00ff */
[----:B------:R-:W-:Y:S02]  /*4130*/  CS2R R10, SRZ ;  /* 0x00000000000a7805 */ /* 0x000fe4000001ff00 */
[----:B------:R-:W-:Y:S01]  /*4140*/  CS2R R8, SRZ ;  /* 0x0000000000087805 */ /* 0x000fe2000001ff00 */
[----:B------:R-:W-:Y:S01]  /*4150*/  UMOV UR4, 0x400 ;  /* 0x0000040000047882 */ /* 0x000fe20000000000 */
[----:B------:R-:W-:Y:S01]  /*4160*/  UMOV UR5, URZ ;  /* 0x000000ff00057c82 */ /* 0x000fe20008000000 */
[----:B------:R-:W-:-:S12]  /*4170*/  ULEA UR6, UR50, UR4, 0x18 ;  /* 0x0000000432067291 */ /* 0x000fd8000f8ec0ff */
.L_x_80:
[----:B------:R-:W-:Y:S02]  /*4180*/  LEA R2, R8, UR6, 0x3 ;  /* 0x0000000608027c11 */ /* 0x000fe4000f8e18ff */
[----:B------:R-:W-:-:S03]  /*4190*/  SHF.L.U32 R5, R9, 0x1f, RZ ;  /* 0x0000001f09057819 */ /* 0x000fc600000006ff */
[----:B------:R-:W-:Y:S01]  /*41a0*/  VIADD R4, R2, 0x2a0 ;  /* 0x000002a002047836 */ /* 0x000fe20000000000 */
[----:B------:R-:W1:Y:S02]  /*41b0*/  SYNCS.PHASECHK.TRANS64.TRYWAIT P0, [R2+URZ+0x290], R5 ;  /* 0x00029005020075a7 */ /* 0x000e6400080011ff */
[----:B-1----:R-:W-:Y:S05]  /*41c0*/  @!P0 BRA `(.L_x_77) ;  /* 0x0000006c00988947 */ /* 0x002fea0003800000 */
.L_x_219:
[----:B------:R-:W-:Y:S01]  /*41d0*/  ULEA UR4, UR5, UR6, 0x3 ;  /* 0x0000000605047291 */ /* 0x000fe2000f8e18ff */
[----:B------:R-:W-:Y:S02]  /*41e0*/  PRMT R4, RZ, 0x654, R4 ;  /* 0x00000654ff047816 */ /* 0x000fe40000000004 */
[----:B-1----:R-:W-:Y:S01]  /*41f0*/  SHF.L.U32 R5, R12, 0x1f, RZ ;  /* 0x0000001f0c057819 */ /* 0x002fe200000006ff */
[----:B------:R-:W-:Y:S01]  /*4200*/  UIADD3 UR7, UPT, UPT, UR4, 0x230, URZ ;  /* 0x0000023004077890 */ /* 0x000fe2000fffe0ff */
[----:B------:R1:W-:Y:S05]  /*4210*/  SYNCS.ARRIVE.TRANS64.RED.A1T0 RZ, [R4+URZ], RZ ;  /* 0x000000ff04ff79a7 */ /* 0x0003ea00081004ff */
[----:B------:R-:W-:Y:S01]  /*4220*/  IMAD.U32 R7, RZ, RZ, UR7 ;  /* 0x00000007ff077e24 */ /* 0x000fe2000f8e00ff */
[----:B------:R-:W2:Y:S04]  /*4230*/  SYNCS.PHASECHK.TRANS64.TRYWAIT P0, [UR4+0x240], R5 ;  /* 0x00024005ff0075a7 */ /* 0x000ea80008001104 */
[----:B------:R-:W-:Y:S01]  /*4240*/  PRMT R6, R0, 0x654, R7 ;  /* 0x0000065400067816 */ /* 0x000fe20000000007 */
[----:B-1----:R-:W-:Y:S01]  /*4250*/  @!P2 IMAD.MOV.U32 R4, RZ, RZ, 0x10 ;  /* 0x00000010ff04a424 */ /* 0x002fe200078e00ff */
[----:B--2---:R-:W-:Y:S06]  /*4260*/  @!P0 BRA `(.L_x_78) ;  /* 0x0000006c00848947 */ /* 0x004fec0003800000 */
.L_x_221:
[----:B------:R-:W-:Y:S01]  /*4270*/  ULEA UR8, UR5, UR6, 0x4 ;  /* 0x0000000605087291 */ /* 0x000fe2000f8e20ff */
[----:B------:R-:W-:Y:S01]  /*4280*/  SEL R3, R6, R3, !P2 ;  /* 0x0000000306037207 */ /* 0x000fe20005000000 */
[----:B------:R-:W-:Y:S01]  /*4290*/  UIADD3 UR9, UPT, UPT, UR4, 0x230, URZ ;  /* 0x0000023004097890 */ /* 0x000fe2000fffe0ff */
[----:B-1----:R-:W-:Y:S01]  /*42a0*/  LEA R2, R11, UR6, 0x3 ;  /* 0x000000060b027c11 */ /* 0x002fe2000f8e18ff */
[----:B------:R-:W-:Y:S01]  /*42b0*/  UIADD3 UR8, UPT, UPT, UR8, 0x2c0, URZ ;  /* 0x000002c008087890 */ /* 0x000fe2000fffe0ff */
[----:B------:R-:W-:Y:S01]  /*42c0*/  SHF.L.U32 R5, R10, 0x1f, RZ ;  /* 0x0000001f0a057819 */ /* 0x000fe200000006ff */
[----:B------:R1:W-:Y:S01]  /*42d0*/  @!P2 SYNCS.ARRIVE.TRANS64.RED RZ, [R3+URZ], R4 ;  /* 0x0000000403ffa9a7 */ /* 0x0003e200080004ff */
[----:B------:R-:W-:Y:S01]  /*42e0*/  UIADD3 UR4, UPT, UPT, UR5, 0x1, URZ ;  /* 0x0000000105047890 */ /* 0x000fe2000fffe0ff */
[----:B------:R-:W-:-:S03]  /*42f0*/  VIADD R8, R8, 0x1 ;  /* 0x0000000108087836 */ /* 0x000fc60000000000 */
[----:B------:R-:W-:Y:S02]  /*4300*/  UISETP.NE.AND UP0, UPT, UR4, 0x2, UPT ;  /* 0x000000020400788c */ /* 0x000fe4000bf05270 */
[----:B------:R-:W-:Y:S06]  /*4310*/  UGETNEXTWORKID.BROADCAST [UR8], [UR9] ;  /* 0x00000000080073ca */ /* 0x000fec0008000100 */
[----:B------:R-:W-:Y:S01]  /*4320*/  USEL UR7, URZ, 0x1, UP0 ;  /* 0x00000001ff077887 */ /* 0x000fe20008000000 */
[----:B------:R-:W-:Y:S01]  /*4330*/  ISETP.NE.AND P0, PT, R8, 0x2, PT ;  /* 0x000000020800780c */ /* 0x000fe20003f05270 */
[----:B------:R-:W-:Y:S01]  /*4340*/  USEL UR5, UR4, URZ, UP0 ;  /* 0x000000ff04057287 */ /* 0x000fe20008000000 */
[----:B------:R-:W2:Y:S03]  /*4350*/  SYNCS.PHASECHK.TRANS64.TRYWAIT P1, [R2+URZ+0x230], R5 ;  /* 0x00023005020075a7 */ /* 0x000ea600080211ff */
[----:B------:R-:W-:Y:S01]  /*4360*/  LOP3.LUT R12, R12, UR7, RZ, 0x3c, !PT ;  /* 0x000000070c0c7c12 */ /* 0x000fe2000f8e3cff */
[----:B-12---:R-:W-:Y:S07]  /*4370*/  @!P1 BRA `(.L_x_79) ;  /* 0x0000006c00589947 */ /* 0x006fee0003800000 */
.L_x_222:
[C---:B------:R-:W-:Y:S01]  /*4380*/  LEA R4, R11.reuse, UR6, 0x4 ;  /* 0x000000060b047c11 */ /* 0x040fe2000f8e20ff */
[----:B-1----:R-:W-:Y:S01]  /*4390*/  VIADD R2, R2, 0x240 ;  /* 0x0000024002027836 */ /* 0x002fe20000000000 */
[----:B------:R-:W-:Y:S01]  /*43a0*/  SEL R8, R8, RZ, P0 ;  /* 0x000000ff08087207 */ /* 0x000fe20000000000 */
[----:B------:R-:W-:-:S03]  /*43b0*/  VIADD R11, R11, 0x1 ;  /* 0x000000010b0b7836 */ /* 0x000fc60000000000 */
[----:B------:R-:W1:Y:S01]  /*43c0*/  LDS.128 R4, [R4+0x2c0] ;  /* 0x0002c00004047984 */ /* 0x000e620000000c00 */
[----:B------:R-:W-:Y:S02]  /*43d0*/  PRMT R2, RZ, 0x654, R2 ;  /* 0x00000654ff027816 */ /* 0x000fe40000000002 */
[C---:B------:R-:W-:Y:S01]  /*43e0*/  ISETP.NE.AND P1, PT, R11.reuse, 0x2, PT ;  /* 0x000000020b00780c */ /* 0x040fe20003f25270 */
[----:B------:R-:W-:Y:S01]  /*43f0*/  @!PT LDS RZ, [RZ] ;  /* 0x00000000fffff984 */ /* 0x000fe20000000800 */
[----:B------:R-:W-:Y:S01]  /*4400*/  @!PT LDS RZ, [RZ] ;  /* 0x00000000fffff984 */ /* 0x000fe20000000800 */
[----:B------:R-:W-:Y:S01]  /*4410*/  @!PT LDS RZ, [RZ] ;  /* 0x00000000fffff984 */ /* 0x000fe20000000800 */
[----:B------:R-:W-:Y:S01]  /*4420*/  @!PT LDS RZ, [RZ] ;  /* 0x00000000fffff984 */ /* 0x000fe20000000800 */
[----:B------:R2:W-:Y:S06]  /*4430*/  MEMBAR.ALL.CTA ;  /* 0x0000000000007992 */ /* 0x0005ec0000008000 */
[----:B--2---:R-:W2:Y:S01]  /*4440*/  FENCE.VIEW.ASYNC.S ;  /* 0x00000000000073c6 */ /* 0x004ea20000000000 */
[----:B------:R-:W-:Y:S01]  /*4450*/  SEL R11, R11, RZ, P1 ;  /* 0x000000ff0b0b7207 */ /* 0x000fe20000800000 */
[----:B--2---:R2:W-:Y:S01]  /*4460*/  SYNCS.ARRIVE.TRANS64.RED.A1T0 RZ, [R2+URZ], RZ ;  /* 0x000000ff02ff79a7 */ /* 0x0045e200081004ff */
[----:B-1----:R-:W-:-:S02]  /*4470*/  LOP3.LUT P3, RZ, R6, 0x1, RZ, 0xc0, !PT ;  /* 0x0000000106ff7812 */ /* 0x002fc4000786c0ff */
[----:B------:R-:W-:-:S04]  /*4480*/  SEL R5, RZ, 0x1, P1 ;  /* 0x00000001ff057807 */ /* 0x000fc80000800000 */
[----:B------:R-:W-:Y:S02]  /*4490*/  LOP3.LUT R10, R10, R5, RZ, 0x3c, !PT ;  /* 0x000000050a0a7212 */ /* 0x000fe400078e3cff */
[----:B--2---:R-:W-:-:S04]  /*44a0*/  SEL R2, RZ, 0x1, P0 ;  /* 0x00000001ff027807 */ /* 0x004fc80000000000 */
[----:B------:R-:W-:Y:S01]  /*44b0*/  LOP3.LUT R9, R9, R2, RZ, 0x3c, !PT ;  /* 0x0000000209097212 */ /* 0x000fe200078e3cff */
[----:B------:R-:W-:Y:S06]  /*44c0*/  @P3 BRA `(.L_x_80) ;  /* 0xfffffffc002c3947 */ /* 0x000fec000383ffff */
[----:B------:R-:W-:Y:S01]  /*44d0*/  ULEA UR4, UR5, UR6, 0x3 ;  /* 0x0000000605047291 */ /* 0x000fe2000f8e18ff */
[----:B------:R-:W-:-:S08]  /*44e0*/  SHF.L.U32 R3, R12, 0x1f, RZ ;  /* 0x0000001f0c037819 */ /* 0x000fd000000006ff */
[----:B------:R-:W1:Y:S02]  /*44f0*/  SYNCS.PHASECHK.TRANS64 P0, [UR4+0x240], R3 ;  /* 0x00024003ff0075a7 */ /* 0x000e640008001004 */
[----:B-1----:R-:W-:Y:S05]  /*4500*/  @P0 BRA `(.L_x_81) ;  /* 0x0000000000080947 */ /* 0x002fea0003800000 */
[----:B------:R-:W1:Y:S02]  /*4510*/  SYNCS.PHASECHK.TRANS64.TRYWAIT P0, [UR4+0x240], R3 ;  /* 0x00024003ff0075a7 */ /* 0x000e640008001104 */
[----:B-1----:R-:W-:Y:S05]  /*4520*/  @!P0 BRA `(.L_x_82) ;  /* 0x0000006c00008947 */ /* 0x002fea0003800000 */
.L_x_81:
[----:B------:R-:W-:-:S04]  /*4530*/  UIADD3 UR7, UPT, UPT, UR5, 0x1, URZ ;  /* 0x0000000105077890 */ /* 0x000fc8000fffe0ff */
[----:B------:R-:W-:-:S04]  /*4540*/  UISETP.NE.AND UP0, UPT, UR7, 0x2, UPT ;  /* 0x000000020700788c */ /* 0x000fc8000bf05270 */
[----:B------:R-:W-:Y:S02]  /*4550*/  USEL UR8, URZ, 0x1, UP0 ;  /* 0x00000001ff087887 */ /* 0x000fe40008000000 */
[----:B------:R-:W-:-:S04]  /*4560*/  USEL UR7, UR7, URZ, UP0 ;  /* 0x000000ff07077287 */ /* 0x000fc80008000000 */
[----:B------:R-:W-:Y:S01]  /*4570*/  ULEA UR7, UR7, UR6, 0x3 ;  /* 0x0000000607077291 */ /* 0x000fe2000f8e18ff */
[----:B-1----:R-:W-:-:S04]  /*4580*/  LOP3.LUT R3, R12, UR8, RZ, 0x3c, !PT ;  /* 0x000000080c037c12 */ /* 0x002fc8000f8e3cff */
[----:B------:R-:W-:-:S04]  /*4590*/  SHF.L.U32 R0, R3, 0x1f, RZ ;  /* 0x0000001f03007819 */ /* 0x000fc800000006ff */
[----:B------:R-:W1:Y:S02]  /*45a0*/  SYNCS.PHASECHK.TRANS64 P0, [UR7+0x240], R0 ;  /* 0x00024000ff0075a7 */ /* 0x000e640008001007 */
[----:B-1----:R-:W-:Y:S05]  /*45b0*/  @P0 EXIT ;  /* 0x000000000000094d */ /* 0x002fea0003800000 */
[----:B------:R-:W-:Y:S02]  /*45c0*/  SHF.L.U32 R3, R3, 0x1f, RZ ;  /* 0x0000001f03037819 */ /* 0x000fe400000006ff */
[----:B------:R-:W-:-:S07]  /*45d0*/  MOV R0, UR7 ;  /* 0x0000000700007c02 */ /* 0x000fce0008000f00 */
.L_x_83:
[----:B-1----:R1:W2:Y:S02]  /*45e0*/  SYNCS.PHASECHK.TRANS64.TRYWAIT P0, [R0+URZ+0x240], R3 ;  /* 0x00024003000075a7 */ /* 0x0022a400080011ff */
[----:B--2---:R-:W-:Y:S05]  /*45f0*/  @!P0 NANOSLEEP.SYNCS 0x989680 ;  /* 0x009896800000895d */ /* 0x004fea0003900000 */
[----:B------:R-:W2:Y:S02]  /*4600*/  @!P0 SYNCS.PHASECHK.TRANS64 P0, [R0+URZ+0x240], R3 ;  /* 0x00024003000085a7 */ /* 0x000ea400080010ff */
[----:B--2---:R-:W-:Y:S05]  /*4610*/  @P0 EXIT ;  /* 0x000000000000094d */ /* 0x004fea0003800000 */
[----:B------:R-:W-:Y:S05]  /*4620*/  BRA `(.L_x_83) ;  /* 0xfffffffc00ec7947 */ /* 0x000fea000383ffff */
.L_x_76:
[----:B------:R-:W-:Y:S05]  /*4630*/  BRA.U UP4, `(.L_x_84) ;  /* 0x0000001104847547 */ /* 0x000fea000b800000 */
[----:B------:R-:W-:Y:S01]  /*4640*/  UMOV UR4, 0x40 ;  /* 0x0000004000047882 */ /* 0x000fe20000000000 */
[----:B------:R-:W-:Y:S01]  /*4650*/  NOP ;  /* 0x0000000000007918 */ /* 0x000fe20000000000 */
[----:B------:R-:W-:Y:S01]  /*4660*/  ULEA UR5, UR50, UR4, 0x18 ;  /* 0x0000000432057291 */ /* 0x000fe2000f8ec0ff */
[----:B------:R-:W-:Y:S02]  /*4670*/  UMOV UR6, 0x400 ;  /* 0x0000040000067882 */ /* 0x000fe40000000000 */
[----:B------:R-:W-:-:S06]  /*4680*/  ULEA UR6, UR50, UR6, 0x18 ;  /* 0x0000000632067291 */ /* 0x000fcc000f8ec0ff */
[----:B------:R-:W1:Y:S02]  /*4690*/  LDS.U8 R0, [UR5+0x1c] ;  /* 0x00001c05ff007984 */ /* 0x000e640008000000 */
[----:B-1----:R-:W-:-:S13]  /*46a0*/  ISETP.NE.AND P0, PT, R0, RZ, PT ;  /* 0x000000ff0000720c */ /* 0x002fda0003f05270 */
[----:B------:R-:W-:Y:S05]  /*46b0*/  @P0 BRA `(.L_x_85) ;  /* 0x0000000400080947 */ /* 0x000fea0003800000 */
[----:B------:R-:W-:Y:S02]  /*46c0*/  UISETP.NE.U32.AND UP1, UPT, UR34, 0x1, UPT ;  /* 0x000000012200788c */ /* 0x000fe4000bf25070 */
[----:B------:R-:W-:-:S07]  /*46d0*/  UIADD3 UR7, UPT, UPT, UR5, 0x8, URZ ;  /* 0x0000000805077890 */ /* 0x000fce000fffe0ff */
[----:B------:R-:W-:Y:S05]  /*46e0*/  BRA.U !UP1, `(.L_x_86) ;  /* 0x00000001099c7547 */ /* 0x000fea000b800000 */
[----:B------:R-:W-:Y:S01]  /*46f0*/  ELECT P0, URZ, PT ;  /* 0x0000000000ff782f */ /* 0x000fe20003800000 */
[----:B------:R-:W-:-:S12]  /*4700*/  BSSY B0, `(.L_x_86) ;  /* 0x0000025000007945 */ /* 0x000fd80003800000 */
[----:B------:R-:W-:Y:S05]  /*4710*/  @!P0 BRA `(.L_x_87) ;  /* 0x00000000008c8947 */ /* 0x000fea0003800000 */
[----:B------:R-:W-:-:S05]  /*4720*/  UMOV UR4, 0x10 ;  /* 0x0000001000047882 */ /* 0x000fca0000000000 */
[----:B------:R-:W-:Y:S04]  /*4730*/  DEPBAR.LE SB1, 0x36 ;  /* 0x00009d800000791a */ /* 0x000fe80000000000 */
[----:B------:R-:W1:Y:S02]  /*4740*/  UTCATOMSWS.2CTA.FIND_AND_SET.ALIGN UP0, UR4, UR4 ;  /* 0x00000004000475e3 */ /* 0x000e640008200800 */
[----:B-1----:R-:W-:Y:S01]  /*4750*/  MOV R11, UR4 ;  /* 0x00000004000b7c02 */ /* 0x002fe20008000f00 */
[----:B------:R-:W-:Y:S06]  /*4760*/  BRA.U UP0, `(.L_x_88) ;  /* 0x0000000100187547 */ /* 0x000fec000b800000 */
.L_x_89:
[----:B------:R-:W-:Y:S05]  /*4770*/  NANOSLEEP 0x64 ;  /* 0x000000640000795d */ /* 0x000fea0003800000 */
[----:B------:R-:W-:-:S05]  /*4780*/  UMOV UR4, 0x10 ;  /* 0x0000001000047882 */ /* 0x000fca0000000000 */
[----:B------:R-:W-:Y:S04]  /*4790*/  DEPBAR.LE SB1, 0x36 ;  /* 0x00009d800000791a */ /* 0x000fe80000000000 */
[----:B------:R-:W1:Y:S02]  /*47a0*/  UTCATOMSWS.2CTA.FIND_AND_SET.ALIGN UP0, UR4, UR4 ;  /* 0x00000004000475e3 */ /* 0x000e640008200800 */
[----:B-1----:R-:W-:Y:S01]  /*47b0*/  MOV R11, UR4 ;  /* 0x00000004000b7c02 */ /* 0x002fe20008000f00 */
[----:B------:R-:W-:Y:S05]  /*47c0*/  BRA.U !UP0, `(.L_x_89) ;  /* 0xfffffffd08e87547 */ /* 0x000fea000b83ffff */
.L_x_88:
[----:B------:R-:W1:Y:S01]  /*47d0*/  LDS R7, [UR5+0x10] ;  /* 0x00001005ff077984 */ /* 0x000e620008000800 */
[----:B------:R-:W-:Y:S01]  /*47e0*/  IMAD.U32 R5, RZ, RZ, UR6 ;  /* 0x00000006ff057e24 */ /* 0x000fe2000f8e00ff */
[----:B------:R-:W-:-:S03]  /*47f0*/  MOV R4, UR29 ;  /* 0x0000001d00047c02 */ /* 0x000fc60008000f00 */
[----:B------:R-:W-:Y:S01]  /*4800*/  VIADD R5, R5, 0x2e0 ;  /* 0x000002e005057836 */ /* 0x000fe20000000000 */
[----:B-1----:R-:W-:-:S04]  /*4810*/  SHF.L.U32 R7, R7, 0x1f, RZ ;  /* 0x0000001f07077819 */ /* 0x002fc800000006ff */
[----:B------:R-:W1:Y:S02]  /*4820*/  SYNCS.PHASECHK.TRANS64.TRYWAIT P0, [UR5+0x8], R7 ;  /* 0x00000807ff0075a7 */ /* 0x000e640008001105 */
[----:B-1----:R-:W-:Y:S05]  /*4830*/  @P0 BRA `(.L_x_90) ;  /* 0x0000000000080947 */ /* 0x002fea0003800000 */
[----:B------:R-:W1:Y:S02]  /*4840*/  SYNCS.PHASECHK.TRANS64.TRYWAIT P0, [UR5+0x8], R7 ;  /* 0x00000807ff0075a7 */ /* 0x000e640008001105 */
[----:B-1----:R-:W-:Y:S05]  /*4850*/  @!P0 BRA `(.L_x_91) ;  /* 0x00000068004c8947 */ /* 0x002fea0003800000 */
.L_x_90:
[----:B-1----:R-:W-:Y:S01]  /*4860*/  HFMA2 R0, -RZ, RZ, 0, 5.9604644775390625e-08 ;  /* 0x00000001ff007431 */ /* 0x002fe200000001ff */
[----:B------:R-:W-:Y:S01]  /*4870*/  UPRMT UR4, UR29, 0x654, UR7 ;  /* 0x000006541d047896 */ /* 0x000fe20008000007 */
[----:B------:R-:W-:Y:S01]  /*4880*/  IMAD.MOV.U32 R8, RZ, RZ, 0xffff ;  /* 0x0000ffffff087424 */ /* 0x000fe200078e00ff */
[----:B------:R-:W-:Y:S01]  /*4890*/  PRMT R4, R4, 0x654, R5 ;  /* 0x0000065404047816 */ /* 0x000fe20000000005 */
[----:B------:R-:W-:Y:S02]  /*48a0*/  IMAD.MOV.U32 R6, RZ, RZ, 0x4 ;  /* 0x00000004ff067424 */ /* 0x000fe400078e00ff */
[----:B------:R-:W-:Y:S01]  /*48b0*/  IMAD.SHL.U32 R9, R11, 0x20, RZ ;  /* 0x000000200b097824 */ /* 0x000fe200078e00ff */
[----:B------:R-:W-:Y:S02]  /*48c0*/  MOV R5, UR4 ;  /* 0x0000000400057c02 */ /* 0x000fe40008000f00 */
[-C--:B------:R-:W-:Y:S01]  /*48d0*/  SHF.L.U32 R8, R8, R11.reuse, RZ ;  /* 0x0000000b08087219 */ /* 0x080fe200000006ff */
[----:B------:R1:W-:Y:S01]  /*48e0*/  SYNCS.ARRIVE.TRANS64.RED RZ, [UR4], R6 ;  /* 0x00000006ffff79a7 */ /* 0x0003e20008000404 */
[----:B------:R-:W-:Y:S01]  /*48f0*/  SHF.L.U32 R7, R0, R11, RZ ;  /* 0x0000000b00077219 */ /* 0x000fe200000006ff */
[----:B------:R1:W-:Y:S04]  /*4900*/  STS [UR6+0x2e0], R9 ;  /* 0x0002e009ff007988 */ /* 0x0003e80008000806 */
[----:B------:R1:W-:Y:S04]  /*4910*/  STAS [R4.64], R11 ;  /* 0x0000000b04007dbd */ /* 0x0003e8000c0008ff */
[----:B------:R1:W-:Y:S04]  /*4920*/  ATOMS.OR RZ, [UR5+0x14], R8 ;  /* 0x00001408ffff798c */ /* 0x0003e8000b000005 */
[----:B------:R1:W-:Y:S04]  /*4930*/  ATOMS.OR RZ, [UR5+0x18], R7 ;  /* 0x00001807ffff798c */ /* 0x0003e8000b000005 */
[----:B------:R1:W-:Y:S02]  /*4940*/  ATOMS.XOR RZ, [UR5+0x10], R0 ;  /* 0x00001000ffff798c */ /* 0x0003e4000b800005 */
.L_x_87:
[----:B------:R-:W-:Y:S05]  /*4950*/  BSYNC B0 ;  /* 0x0000000000007941 */ /* 0x000fea0003800000 */
.L_x_86:
[----:B------:R-:W-:Y:S05]  /*4960*/  BRA.U UP1, `(.L_x_92) ;  /* 0x00000001016c7547 */ /* 0x000fea000b800000 */
[----:B------:R-:W-:-:S03]  /*4970*/  UMOV UR4, 0xffffffff ;  /* 0xffffffff00047882 */ /* 0x000fc60000000000 */
[----:B------:R-:W-:Y:S05]  /*4980*/  BRA.DIV UR4, `(.L_x_93) ;  /* 0x0000006a04187947 */ /* 0x000fea000b800000 */
[----:B------:R-:W-:-:S13]  /*4990*/  ELECT P0, URZ, PT ;  /* 0x0000000000ff782f */ /* 0x000fda0003800000 */
.L_x_226:
[----:B------:R-:W-:Y:S05]  /*49a0*/  @!P0 BRA `(.L_x_92) ;  /* 0x00000000005c8947 */ /* 0x000fea0003800000 */
[----:B-1----:R-:W1:Y:S02]  /*49b0*/  LDS R5, [UR5+0x10] ;  /* 0x00001005ff057984 */ /* 0x002e640008000800 */
[----:B-1----:R-:W-:-:S04]  /*49c0*/  SHF.L.U32 R5, R5, 0x1f, RZ ;  /* 0x0000001f05057819 */ /* 0x002fc800000006ff */
[----:B------:R-:W1:Y:S02]  /*49d0*/  SYNCS.PHASECHK.TRANS64.TRYWAIT P0, [UR5+0x8], R5 ;  /* 0x00000805ff0075a7 */ /* 0x000e640008001105 */
[----:B-1----:R-:W-:Y:S05]  /*49e0*/  @P0 BRA `(.L_x_94) ;  /* 0x0000000000080947 */ /* 0x002fea0003800000 */
[----:B------:R-:W1:Y:S02]  /*49f0*/  SYNCS.PHASECHK.TRANS64.TRYWAIT P0, [UR5+0x8], R5 ;  /* 0x00000805ff0075a7 */ /* 0x000e640008001105 */
[----:B-1----:R-:W-:Y:S05]  /*4a00*/  @!P0 BRA `(.L_x_95) ;  /* 0x00000068001c8947 */ /* 0x002fea0003800000 */
.L_x_94:
[----:B------:R-:W2:Y:S01]  /*4a10*/  LDS R7, [UR6+0x2e0] ;  /* 0x0002e006ff077984 */ /* 0x000ea20008000800 */
[----:B-1----:R-:W-:Y:S02]  /*4a20*/  HFMA2 R0, -RZ, RZ, 0, 5.9604644775390625e-08 ;  /* 0x00000001ff007431 */ /* 0x002fe400000001ff */
[----:B------:R-:W-:Y:S01]  /*4a30*/  IMAD.MOV.U32 R4, RZ, RZ, 0xffff ;  /* 0x0000ffffff047424 */ /* 0x000fe200078e00ff */
[----:B------:R-:W-:Y:S01]  /*4a40*/  UPRMT UR4, UR29, 0x654, UR7 ;  /* 0x000006541d047896 */ /* 0x000fe20008000007 */
[----:B--2---:R-:W-:-:S03]  /*4a50*/  IMAD.SHL.U32 R5, R7, 0x20, RZ ;  /* 0x0000002007057824 */ /* 0x004fc600078e00ff */
[-C--:B------:R-:W-:Y:S02]  /*4a60*/  SHF.L.U32 R4, R4, R7.reuse, RZ ;  /* 0x0000000704047219 */ /* 0x080fe400000006ff */
[----:B------:R-:W-:Y:S01]  /*4a70*/  SHF.L.U32 R7, R0, R7, RZ ;  /* 0x0000000700077219 */ /* 0x000fe200000006ff */
[----:B------:R2:W-:Y:S04]  /*4a80*/  STS [UR6+0x2e0], R5 ;  /* 0x0002e005ff007988 */ /* 0x0005e80008000806 */
[----:B------:R2:W-:Y:S04]  /*4a90*/  ATOMS.OR RZ, [UR5+0x14], R4 ;  /* 0x00001404ffff798c */ /* 0x0005e8000b000005 */
[----:B------:R2:W-:Y:S01]  /*4aa0*/  ATOMS.OR RZ, [UR5+0x18], R7 ;  /* 0x00001807ffff798c */ /* 0x0005e2000b000005 */
[----:B------:R-:W-:Y:S03]  /*4ab0*/  SYNCS.ARRIVE.TRANS64.RED.A1T0 RZ, [UR4], RZ ;  /* 0x000000ffffff79a7 */ /* 0x000fe60008100404 */
[----:B------:R2:W-:Y:S01]  /*4ac0*/  ATOMS.XOR RZ, [UR5+0x10], R0 ;  /* 0x00001000ffff798c */ /* 0x0005e2000b800005 */
[----:B------:R-:W-:Y:S05]  /*4ad0*/  BRA `(.L_x_92) ;  /* 0x0000000000107947 */ /* 0x000fea0003800000 */
.L_x_85:
[----:B------:R-:W-:Y:S02]  /*4ae0*/  MOV R0, 0xffffffff ;  /* 0xffffffff00007802 */ /* 0x000fe40000000f00 */
[----:B------:R-:W-:-:S03]  /*4af0*/  MOV R4, 0x4b20 ;  /* 0x00004b2000047802 */ /* 0x000fc60000000f00 */
[----:B------:R1:W-:Y:S04]  /*4b00*/  STS [UR6+0x2e0], R0 ;  /* 0x0002e000ff007988 */ /* 0x0003e80008000806 */
[----:B-1---5:R-:W-:Y:S05]  /*4b10*/  CALL.REL.NOINC `($__internal_1_$__cuda_sm10x_tcgen05_guardrail_trap_phase_invalid_during_alloc) ;  /* 0x0000006c00647944 */ /* 0x022fea0003c00000 */
.L_x_92:
[----:B------:R-:W-:Y:S05]  /*4b20*/  WARPSYNC.ALL ;  /* 0x0000000000007948 */ /* 0x000fea0003800000 */
[----:B------:R-:W3:Y:S01]  /*4b30*/  S2UR UR4, SR_CgaCtaId ;  /* 0x00000000000479c3 */ /* 0x000ee20000008800 */
[----:B------:R-:W-:Y:S01]  /*4b40*/  UMOV UR13, 0x400 ;  /* 0x00000400000d7882 */ /* 0x000fe20000000000 */
[----:B------:R-:W-:-:S06]  /*4b50*/  NOP ;  /* 0x0000000000007918 */ /* 0x000fcc0000000000 */
[----:B------:R-:W-:Y:S06]  /*4b60*/  BAR.ARV 0x6, 0xa0 ;  /* 0x0182800000007b1d */ /* 0x000fec0000002000 */
[----:B------:R-:W4:Y:S01]  /*4b70*/  LDCU UR6, c[0x0][0x38c] ;  /* 0x00007180ff0677ac */ /* 0x000f220008000800 */
[----:B------:R-:W-:Y:S01]  /*4b80*/  LOP3.LUT R3, R3, 0xffff, RZ, 0xc0, !PT ;  /* 0x0000ffff03037812 */ /* 0x000fe200078ec0ff */
[----:B-1----:R-:W-:Y:S01]  /*4b90*/  IMAD.MOV.U32 R9, RZ, RZ, 0x1 ;  /* 0x00000001ff097424 */ /* 0x002fe200078e00ff */
[----:B------:R-:W-:Y:S01]  /*4ba0*/  LOP3.LUT R2, R2, 0xffff, RZ, 0xc0, !PT ;  /* 0x0000ffff02027812 */ /* 0x000fe200078ec0ff */
[----:B------:R-:W-:Y:S01]  /*4bb0*/  IMAD.MOV.U32 R8, RZ, RZ, RZ ;  /* 0x000000ffff087224 */ /* 0x000fe200078e00ff */
[----:B------:R-:W-:Y:S01]  /*4bc0*/  R2UR UR16, R3 ;  /* 0x00000000031072ca */ /* 0x000fe200000e0000 */
[----:B------:R-:W-:Y:S01]  /*4bd0*/  UMOV UR20, URZ ;  /* 0x000000ff00147c82 */ /* 0x000fe20008000000 */
[----:B------:R-:W-:-:S02]  /*4be0*/  R2UR UR24, R2 ;  /* 0x00000000021872ca */ /* 0x000fc400000e0000 */
[----:B------:R-:W-:Y:S01]  /*4bf0*/  CS2R R2, SRZ ;  /* 0x0000000000027805 */ /* 0x000fe2000001ff00 */
[----:B------:R-:W-:Y:S01]  /*4c00*/  UMOV UR10, URZ ;  /* 0x000000ff000a7c82 */ /* 0x000fe20008000000 */
[----:B---3--:R-:W-:Y:S02]  /*4c10*/  ULEA UR13, UR4, UR13, 0x18 ;  /* 0x0000000d040d7291 */ /* 0x008fe4000f8ec0ff */
[----:B------:R-:W-:Y:S02]  /*4c20*/  UISETP.NE.AND UP3, UPT, UR34, URZ, UPT ;  /* 0x000000ff2200728c */ /* 0x000fe4000bf65270 */
[----:B------:R-:W-:Y:S02]  /*4c30*/  UIADD3 UR5, UPT, UPT, UR13, 0x8600, URZ ;  /* 0x000086000d057890 */ /* 0x000fe4000fffe0ff */
[----:B------:R-:W-:Y:S02]  /*4c40*/  UIADD3 UR4, UPT, UPT, UR13, 0x28600, URZ ;  /* 0x000286000d047890 */ /* 0x000fe4000fffe0ff */
[----:B----4-:R-:W-:Y:S01]  /*4c50*/  UIADD3 UR6, UPT, UPT, UR6, 0x1f, URZ ;  /* 0x0000001f06067890 */ /* 0x010fe2000fffe0ff */
[----:B--2---:R-:W1:Y:S01]  /*4c60*/  LDS R0, [UR13+0x2e0] ;  /* 0x0002e00dff007984 */ /* 0x004e620008000800 */
[----:B------:R-:W-:-:S02]  /*4c70*/  USHF.R.U32.HI UR5, URZ, 0x4, UR5 ;  /* 0x00000004ff057899 */ /* 0x000fc40008011605 */
[----:B------:R-:W-:Y:S02]  /*4c80*/  USHF.R.S32.HI UR21, URZ, 0x1f, UR6 ;  /* 0x0000001fff157899 */ /* 0x000fe40008011406 */
[----:B------:R-:W-:Y:S02]  /*4c90*/  USHF.R.U32.HI UR4, URZ, 0x4, UR4 ;  /* 0x00000004ff047899 */ /* 0x000fe40008011604 */
[----:B------:R-:W-:Y:S02]  /*4ca0*/  ULEA.HI UR21, UR21, UR6, URZ, 0x5 ;  /* 0x0000000615157291 */ /* 0x000fe4000f8f28ff */
[----:B------:R-:W-:Y:S02]  /*4cb0*/  ULOP3.LUT UR5, UR5, 0x3fff, URZ, 0xc0, !UPT ;  /* 0x00003fff05057892 */ /* 0x000fe4000f8ec0ff */
[----:B------:R-:W-:Y:S02]  /*4cc0*/  USHF.R.S32.HI UR21, URZ, 0x5, UR21 ;  /* 0x00000005ff157899 */ /* 0x000fe40008011415 */
[----:B------:R-:W-:-:S02]  /*4cd0*/  ULOP3.LUT UR18, UR4, 0x3fff, URZ, 0xc0, !UPT ;  /* 0x00003fff04127892 */ /* 0x000fc4000f8ec0ff */
[----:B------:R-:W-:Y:S02]  /*4ce0*/  UISETP.LT.AND UP0, UPT, UR21, 0x1, UPT ;  /* 0x000000011500788c */ /* 0x000fe4000bf01270 */
[----:B------:R-:W-:Y:S02]  /*4cf0*/  ULOP3.LUT UR17, UR5, 0x10000, URZ, 0xfc, !UPT ;  /* 0x0001000005117892 */ /* 0x000fe4000f8efcff */
[----:B------:R-:W-:Y:S02]  /*4d00*/  ULOP3.LUT UR18, UR18, 0x10000, URZ, 0xfc, !UPT ;  /* 0x0001000012127892 */ /* 0x000fe4000f8efcff */
[----:B------:R-:W-:Y:S01]  /*4d10*/  USEL UR25, UR21, 0x1, !UP0 ;  /* 0x0000000115197887 */ /* 0x000fe2000c000000 */
[----:B------:R-:W-:Y:S01]  /*4d20*/  UMOV UR11, URZ ;  /* 0x000000ff000b7c82 */ /* 0x000fe20008000000 */
[----:B------:R-:W-:Y:S01]  /*4d30*/  UMOV UR22, 0x0 ;  /* 0x0000000000167882 */ /* 0x000fe20000000000 */
[----:B------:R-:W-:Y:S01]  /*4d40*/  UMOV UR23, 0x10200010 ;  /* 0x1020001000177882 */ /* 0x000fe20000000000 */
[----:B-1----:R-:W-:-:S15]  /*4d50*/  R2UR UR26, R0 ;  /* 0x00000000001a72ca */ /* 0x002fde00000e0000 */
.L_x_103:
[C---:B------:R-:W-:Y:S02]  /*4d60*/  LEA R0, R8.reuse, UR13, 0x3 ;  /* 0x0000000d08007c11 */ /* 0x040fe4000f8e18ff */
[----:B------:R-:W-:Y:S02]  /*4d70*/  SHF.L.U32 R5, R3, 0x1f, RZ ;  /* 0x0000001f03057819 */ /* 0x000fe400000006ff */
[----:B------:R-:W-:Y:S02]  /*4d80*/  LEA R4, R8, UR13, 0x4 ;  /* 0x0000000d08047c11 */ /* 0x000fe4000f8e20ff */
[----:B------:R-:W1:Y:S02]  /*4d90*/  SYNCS.PHASECHK.TRANS64.TRYWAIT P0, [R0+URZ+0x230], R5 ;  /* 0x00023005000075a7 */ /* 0x000e6400080011ff */
[----:B-1-3--:R-:W-:Y:S05]  /*4da0*/  @!P0 BRA `(.L_x_96) ;  /* 0x00000064004c8947 */ /* 0x00afea0003800000 */
.L_x_227:
[----:B-1----:R-:W1:Y:S01]  /*4db0*/  LDS.128 R4, [R4+0x2c0] ;  /* 0x0002c00004047984 */ /* 0x002e620000000c00 */
[----:B------:R-:W-:Y:S02]  /*4dc0*/  VIADD R0, R0, 0x240 ;  /* 0x0000024000007836 */ /* 0x000fe40000000000 */
[----:B------:R-:W-:Y:S01]  /*4dd0*/  VIADD R8, R8, 0x1 ;  /* 0x0000000108087836 */ /* 0x000fe20000000000 */
[----:B------:R-:W-:Y:S01]  /*4de0*/  @!PT LDS RZ, [RZ] ;  /* 0x00000000fffff984 */ /* 0x000fe20000000800 */
[----:B------:R-:W-:Y:S01]  /*4df0*/  @!PT LDS RZ, [RZ] ;  /* 0x00000000fffff984 */ /* 0x000fe20000000800 */
[----:B------:R-:W-:Y:S01]  /*4e00*/  @!PT LDS RZ, [RZ] ;  /* 0x00000000fffff984 */ /* 0x000fe20000000800 */
[----:B------:R-:W-:Y:S01]  /*4e10*/  @!PT LDS RZ, [RZ] ;  /* 0x00000000fffff984 */ /* 0x000fe20000000800 */
[----:B------:R2:W-:Y:S06]  /*4e20*/  MEMBAR.ALL.CTA ;  /* 0x0000000000007992 */ /* 0x0005ec0000008000 */
[----:B--2---:R-:W2:Y:S01]  /*4e30*/  FENCE.VIEW.ASYNC.S ;  /* 0x00000000000073c6 */ /* 0x004ea20000000000 */
[----:B------:R-:W-:-:S04]  /*4e40*/  PRMT R0, RZ, 0x654, R0 ;  /* 0x00000654ff007816 */ /* 0x000fc80000000000 */
[----:B--2---:R2:W-:Y:S01]  /*4e50*/  SYNCS.ARRIVE.TRANS64.RED.A1T0 RZ, [R0+URZ], RZ ;  /* 0x000000ff00ff79a7 */ /* 0x0045e200081004ff */
[----:B-1----:R-:W-:Y:S01]  /*4e60*/  LOP3.LUT P1, RZ, R6, 0x1, RZ, 0xc0, !PT ;  /* 0x0000000106ff7812 */ /* 0x002fe2000782c0ff */
[----:B--2---:R-:W-:-:S12]  /*4e70*/  BRA.U UP3, `(.L_x_97) ;  /* 0x0000000103cc7547 */ /* 0x004fd8000b800000 */
[----:B------:R-:W1:Y:S01]  /*4e80*/  LDCU UR4, c[0x0][0x38c] ;  /* 0x00007180ff0477ac */ /* 0x000e620008000800 */
[----:B------:R-:W-:Y:S02]  /*4e90*/  PLOP3.LUT P2, PT, PT, PT, PT, 0x80, 0x8 ;  /* 0x000000000008781c */ /* 0x000fe40003f4f070 */
[----:B------:R-:W-:Y:S01]  /*4ea0*/  SHF.L.U32 R5, R9, 0x1f, RZ ;  /* 0x0000001f09057819 */ /* 0x000fe200000006ff */
[----:B------:R-:W-:Y:S02]  /*4eb0*/  ULEA UR19, UR20, UR13, 0x3 ;  /* 0x0000000d14137291 */ /* 0x000fe4000f8e18ff */
[----:B-1----:R-:W-:-:S06]  /*4ec0*/  UISETP.GE.AND UP0, UPT, UR4, 0x1, UPT ;  /* 0x000000010400788c */ /* 0x002fcc000bf06270 */
[----:B------:R-:W-:-:S05]  /*4ed0*/  PLOP3.LUT P0, PT, PT, PT, UP0, 0x80, 0x8 ;  /* 0x000000000008781c */ /* 0x000fca0003f0f008 */
[----:B------:R-:W-:-:S08]  /*4ee0*/  @UP0 ULEA UR4, UR10, UR13, 0x3 ;  /* 0x0000000d0a040291 */ /* 0x000fd0000f8e18ff */
[----:B------:R-:W-:-:S04]  /*4ef0*/  @P0 SHF.L.U32 R0, R2, 0x1f, RZ ;  /* 0x0000001f02000819 */ /* 0x000fc800000006ff */
[----:B------:R1:W2:Y:S01]  /*4f00*/  @P0 SYNCS.PHASECHK.TRANS64.TRYWAIT P2, [UR4], R0 ;  /* 0x00000000ff0005a7 */ /* 0x0002a20008041104 */
[----:B------:R-:W3:Y:S02]  /*4f10*/  SYNCS.PHASECHK.TRANS64.TRYWAIT P0, [UR19+0x270], R5 ;  /* 0x00027005ff0075a7 */ /* 0x000ee40008001113 */
[----:B-123--:R-:W-:Y:S05]  /*4f20*/  @!P0 BRA `(.L_x_98) ;  /* 0x0000006400008947 */ /* 0x00efea0003800000 */
.L_x_229:
[----:B------:R-:W-:Y:S01]  /*4f30*/  UMOV UR14, UR11 ;  /* 0x0000000b000e7c82 */ /* 0x000fe20008000000 */
[----:B------:R-:W-:Y:S05]  /*4f40*/  BRA.U !UP0, `(.L_x_99) ;  /* 0x0000000108887547 */ /* 0x000fea000b800000 */
[----:B------:R-:W-:Y:S02]  /*4f50*/  UIADD3 UR14, UPT, UPT, UR25, UR11, URZ ;  /* 0x0000000b190e7290 */ /* 0x000fe4000fffe0ff */
[----:B------:R-:W-:Y:S02]  /*4f60*/  ULEA UR15, UR20, UR26, 0x7 ;  /* 0x0000001a140f7291 */ /* 0x000fe4000f8e38ff */
[----:B------:R-:W-:Y:S01]  /*4f70*/  UPLOP3.LUT UP2, UPT, UPT, UPT, UPT, 0x40, 0x4 ;  /* 0x000000000004789c */ /* 0x000fe20003f4e870 */
[----:B------:R-:W-:Y:S01]  /*4f80*/  UMOV UR12, UR21 ;  /* 0x00000015000c7c82 */ /* 0x000fe20008000000 */
[----:B------:R-:W-:-:S09]  /*4f90*/  UMOV UR5, UR10 ;  /* 0x0000000a00057c82 */ /* 0x000fd20008000000 */
.L_x_102:
[----:B--2---:R-:W-:Y:S01]  /*4fa0*/  ULEA UR6, UR5, UR13, 0x3 ;  /* 0x0000000d05067291 */ /* 0x004fe2000f8e18ff */
[----:B---3--:R-:W-:Y:S11]  /*4fb0*/  @P2 BRA `(.L_x_100) ;  /* 0x00000000000c2947 */ /* 0x008ff60003800000 */
[----:B-1----:R-:W-:Y:S04]  /*4fc0*/  SHF.L.U32 R5, R2, 0x1f, RZ ;  /* 0x0000001f02057819 */ /* 0x002fe800000006ff */
[----:B------:R-:W1:Y:S02]  /*4fd0*/  SYNCS.PHASECHK.TRANS64.TRYWAIT P0, [UR6], R5 ;  /* 0x00000005ff0075a7 */ /* 0x000e640008001106 */
[----:B-1----:R-:W-:Y:S05]  /*4fe0*/  @!P0 BRA `(.L_x_101) ;  /* 0x0000006000e88947 */ /* 0x002fea0003800000 */
.L_x_100:
[----:B------:R-:W-:Y:S01]  /*4ff0*/  UISETP.NE.AND UP0, UPT, UR12, 0x1, UPT ;  /* 0x000000010c00788c */ /* 0x000fe2000bf05270 */
[----:B------:R-:W-:Y:S01]  /*5000*/  PLOP3.LUT P2, PT, PT, PT, PT, 0x80, 0x8 ;  /* 0x000000000008781c */ /* 0x000fe20003f4f070 */
[----:B------:R-:W-:Y:S02]  /*5010*/  UIADD3 UR4, UPT, UPT, UR5, 0x1, URZ ;  /* 0x0000000105047890 */ /* 0x000fe4000fffe0ff */
[----:B------:R-:W-:Y:S02]  /*5020*/  ULEA UR8, UR5, UR18, 0x7 ;  /* 0x0000001205087291 */ /* 0x000fe4000f8e38ff */
[----:B------:R-:W-:Y:S01]  /*5030*/  UISETP.NE.AND UP1, UPT, UR4, 0x20, UPT ;  /* 0x000000200400788c */ /* 0x000fe2000bf25270 */
[----:B------:R-:W-:Y:S01]  /*5040*/  PLOP3.LUT P0, PT, PT, PT, UP0, 0x80, 0x8 ;  /* 0x000000000008781c */ /* 0x000fe20003f0f008 */
[----:B------:R-:W-:Y:S02]  /*5050*/  UIADD3 UR11, UPT, UPT, UR11, 0x1, URZ ;  /* 0x000000010b0b7890 */ /* 0x000fe4000fffe0ff */
[----:B------:R-:W-:Y:S02]  /*5060*/  USEL UR7, URZ, 0x1, UP1 ;  /* 0x00000001ff077887 */ /* 0x000fe40008800000 */
[----:B------:R-:W-:Y:S01]  /*5070*/  USEL UR10, UR4, URZ, UP1 ;  /* 0x000000ff040a7287 */ /* 0x000fe20008800000 */
[----:B------:R-:W-:Y:S01]  /*5080*/  UMOV UR9, 0xc0004010 ;  /* 0xc000401000097882 */ /* 0x000fe20000000000 */
[----:B------:R-:W-:Y:S02]  /*5090*/  UIADD3 UR12, UPT, UPT, UR12, -0x1, URZ ;  /* 0xffffffff0c0c7890 */ /* 0x000fe4000fffe0ff */
[----:B------:R-:W-:Y:S01]  /*50a0*/  LOP3.LUT R2, R2, UR7, RZ, 0x3c, !PT ;  /* 0x0000000702027c12 */ /* 0x000fe2000f8e3cff */
[----:B------:R-:W-:Y:S01]  /*50b0*/  @UP0 ULEA UR4, UR10, UR13, 0x3 ;  /* 0x0000000d0a040291 */ /* 0x000fe2000f8e18ff */
[----:B------:R-:W-:Y:S02]  /*50c0*/  UMOV UR7, 0xc0004010 ;  /* 0xc000401000077882 */ /* 0x000fe40000000000 */
[----:B-1----:R-:W-:Y:S01]  /*50d0*/  @P0 SHF.L.U32 R0, R2, 0x1f, RZ ;  /* 0x0000001f02000819 */ /* 0x002fe200000006ff */
[----:B------:R-:W-:Y:S05]  /*50e0*/  UISETP.NE.AND UP0, UPT, UR11, UR14, UPT ;  /* 0x0000000e0b00728c */ /* 0x000fea000bf05270 */
[----:B------:R2:W3:Y:S01]  /*50f0*/  @P0 SYNCS.PHASECHK.TRANS64.TRYWAIT P2, [UR4], R0 ;  /* 0x00000000ff0005a7 */ /* 0x0004e20008041104 */
[----:B------:R-:W-:Y:S02]  /*5100*/  UIADD3 UR4, UPT, UPT, UR6, 0x100, URZ ;  /* 0x0000010006047890 */ /* 0x000fe4000fffe0ff */
[----:B------:R-:W-:Y:S03]  /*5110*/  ULEA UR6, UR5, UR17, 0x8 ;  /* 0x0000001105067291 */ /* 0x000fe6000f8e40ff */
[----:B------:R-:W-:Y:S06]  /*5120*/  UMOV UR5, UR10 ;  /* 0x0000000a00057c82 */ /* 0x000fec0008000000 */
[----:B------:R2:W-:Y:S01]  /*5130*/  UTCQMMA.2CTA gdesc[UR6], gdesc[UR8], tmem[UR15], tmem[UR22], idesc[UR23], UP2 ;  /* 0x00ff1608060075ea */ /* 0x0005e2000920030f */
[----:B------:R-:W-:Y:S01]  /*5140*/  UPLOP3.LUT UP2, UPT, UPT, UPT, UPT, 0x80, 0x8 ;  /* 0x000000000008789c */ /* 0x000fe20003f4f070 */
[----:B------:R2:W-:Y:S01]  /*5150*/  UTCBAR.2CTA.MULTICAST [UR4], URZ, UR16 ;  /* 0x000000ff040073e9 */ /* 0x0005e20008200810 */
[----:B------:R-:W-:Y:S09]  /*5160*/  BRA.U UP0, `(.L_x_102) ;  /* 0xfffffffd008c7547 */ /* 0x000ff2000b83ffff */
.L_x_99:
[----:B--2---:R-:W-:Y:S01]  /*5170*/  UIADD3 UR4, UPT, UPT, UR19, 0x250, URZ ;  /* 0x0000025013047890 */ /* 0x004fe2000fffe0ff */
[----:B------:R-:W-:-:S08]  /*5180*/  UMOV UR11, UR14 ;  /* 0x0000000e000b7c82 */ /* 0x000fd00008000000 */
[----:B------:R2:W-:Y:S01]  /*5190*/  UTCBAR.2CTA.MULTICAST [UR4], URZ, UR24 ;  /* 0x000000ff040073e9 */ /* 0x0005e20008200818 */
[----:B------:R-:W-:Y:S02]  /*51a0*/  NOP ;  /* 0x0000000000007918 */ /* 0x000fe40000000000 */
.L_x_97:
[----:B--2---:R-:W-:Y:S01]  /*51b0*/  UIADD3 UR4, UPT, UPT, UR20, 0x1, URZ ;  /* 0x0000000114047890 */ /* 0x004fe2000fffe0ff */
[----:B------:R-:W-:-:S03]  /*51c0*/  ISETP.NE.AND P0, PT, R8, 0x2, PT ;  /* 0x000000020800780c */ /* 0x000fc60003f05270 */
[----:B------:R-:W-:Y:S01]  /*51d0*/  UISETP.NE.AND UP0, UPT, UR4, 0x4, UPT ;  /* 0x000000040400788c */ /* 0x000fe2000bf05270 */
[----:B-1----:R-:W-:Y:S02]  /*51e0*/  SEL R0, RZ, 0x1, P0 ;  /* 0x00000001ff007807 */ /* 0x002fe40000000000 */
[----:B------:R-:W-:Y:S01]  /*51f0*/  SEL R8, R8, RZ, P0 ;  /* 0x000000ff08087207 */ /* 0x000fe20000000000 */
[----:B------:R-:W-:Y:S01]  /*5200*/  USEL UR5, URZ, 0x1, UP0 ;  /* 0x00000001ff057887 */ /* 0x000fe20008000000 */
[----:B------:R-:W-:Y:S01]  /*5210*/  LOP3.LUT R3, R3, R0, RZ, 0x3c, !PT ;  /* 0x0000000003037212 */ /* 0x000fe200078e3cff */
[----:B------:R-:W-:-:S04]  /*5220*/  USEL UR20, UR4, URZ, UP0 ;  /* 0x000000ff04147287 */ /* 0x000fc80008000000 */
[----:B------:R-:W-:Y:S01]  /*5230*/  LOP3.LUT R9, R9, UR5, RZ, 0x3c, !PT ;  /* 0x0000000509097c12 */ /* 0x000fe2000f8e3cff */
[----:B------:R-:W-:Y:S07]  /*5240*/  @P1 BRA `(.L_x_103) ;  /* 0xfffffff800c41947 */ /* 0x000fee000383ffff */
[----:B------:R-:W1:Y:S01]  /*5250*/  S2UR UR8, SR_CgaCtaId ;  /* 0x00000000000879c3 */ /* 0x000e620000008800 */
[----:B------:R-:W-:Y:S01]  /*5260*/  ELECT P0, URZ, PT ;  /* 0x0000000000ff782f */ /* 0x000fe20003800000 */
[----:B------:R-:W-:Y:S01]  /*5270*/  HFMA2 R0, -RZ, RZ, 0, 5.9604644775390625e-08 ;  /* 0x00000001ff007431 */ /* 0x000fe200000001ff */
[----:B------:R-:W-:-:S05]  /*5280*/  UMOV UR4, 0x40 ;  /* 0x0000004000047882 */ /* 0x000fca0000000000 */
[----:B------:R-:W-:Y:S01]  /*5290*/  UVIRTCOUNT.DEALLOC.SMPOOL 0x80 ;  /* 0x000000800000784c */ /* 0x000fe20000000000 */
[----:B------:R-:W-:Y:S02]  /*52a0*/  UISETP.NE.AND UP1, UPT, UR34, URZ, UPT ;  /* 0x000000ff2200728c */ /* 0x000fe4000bf25270 */
[----:B-1----:R-:W-:-:S09]  /*52b0*/  ULEA UR8, UR8, UR4, 0x18 ;  /* 0x0000000408087291 */ /* 0x002fd2000f8ec0ff */
[----:B------:R1:W-:Y:S01]  /*52c0*/  @P0 STS.U8 [UR8+0x1c], R0 ;  /* 0x00001c00ff000988 */ /* 0x0003e20008000008 */
[----:B------:R-:W-:Y:S05]  /*52d0*/  BRA.U UP1, `(.L_x_104) ;  /* 0x0000000101a07547 */ /* 0x000fea000b800000 */
[----:B------:R-:W-:Y:S01]  /*52e0*/  UIADD3 UR7, UPT, UPT, UR13, 0x270, URZ ;  /* 0x000002700d077890 */ /* 0x000fe2000fffe0ff */
[----:B------:R-:W-:-:S03]  /*52f0*/  SHF.L.U32 R3, R9, 0x1f, RZ ;  /* 0x0000001f09037819 */ /* 0x000fc600000006ff */
[----:B------:R-:W-:-:S09]  /*5300*/  ULEA UR4, UR20, UR7, 0x3 ;  /* 0x0000000714047291 */ /* 0x000fd2000f8e18ff */
[----:B------:R-:W2:Y:S02]  /*5310*/  SYNCS.PHASECHK.TRANS64.TRYWAIT P0, [UR4], R3 ;  /* 0x00000003ff0075a7 */ /* 0x000ea40008001104 */
[----:B--2---:R-:W-:Y:S05]  /*5320*/  @!P0 BRA `(.L_x_105) ;  /* 0x0000006000308947 */ /* 0x004fea0003800000 */
.L_x_232:
        /* <DEDUP_REMOVED lines=9> */
.L_x_234:
        /* <DEDUP_REMOVED lines=9> */
.L_x_236:
[----:B------:R-:W-:-:S04]  /*5450*/  UIADD3 UR4, UPT, UPT, UR4, 0x1, URZ ;  /* 0x0000000104047890 */ /* 0x000fc8000fffe0ff */
[----:B------:R-:W-:-:S04]  /*5460*/  UISETP.NE.AND UP0, UPT, UR4, 0x4, UPT ;  /* 0x000000040400788c */ /* 0x000fc8000bf05270 */
[----:B------:R-:W-:Y:S02]  /*5470*/  USEL UR5, URZ, 0x1, UP0 ;  /* 0x00000001ff057887 */ /* 0x000fe40008000000 */
[----:B------:R-:W-:-:S04]  /*5480*/  USEL UR4, UR4, URZ, UP0 ;  /* 0x000000ff04047287 */ /* 0x000fc80008000000 */
[----:B------:R-:W-:Y:S01]  /*5490*/  ULEA UR4, UR4, UR7, 0x3 ;  /* 0x0000000704047291 */ /* 0x000fe2000f8e18ff */
[----:B-1----:R-:W-:-:S04]  /*54a0*/  LOP3.LUT R3, R2, UR5, RZ, 0x3c, !PT ;  /* 0x0000000502037c12 */ /* 0x002fc8000f8e3cff */
[----:B------:R-:W-:Y:S01]  /*54b0*/  SHF.L.U32 R3, R3, 0x1f, RZ ;  /* 0x0000001f03037819 */ /* 0x000fe200000006ff */
[----:B------:R-:W-:-:S04]  /*54c0*/  IMAD.U32 R0, RZ, RZ, UR4 ;  /* 0x00000004ff007e24 */ /* 0x000fc8000f8e00ff */
[----:B------:R1:W2:Y:S03]  /*54d0*/  SYNCS.PHASECHK.TRANS64.TRYWAIT P0, [R0+URZ], R3 ;  /* 0x00000003000075a7 */ /* 0x0002a600080011ff */
[----:B--2---:R-:W-:Y:S05]  /*54e0*/  @!P0 NANOSLEEP.SYNCS 0x989680 ;  /* 0x009896800000895d */ /* 0x004fea0003900000 */
[----:B------:R-:W2:Y:S02]  /*54f0*/  @!P0 SYNCS.PHASECHK.TRANS64 P0, [R0+URZ], R3 ;  /* 0x00000003000085a7 */ /* 0x000ea400080010ff */
[----:B--2---:R-:W-:Y:S05]  /*5500*/  @P0 BRA `(.L_x_108) ;  /* 0x0000000000200947 */ /* 0x004fea0003800000 */
.L_x_109:
[----:B--2---:R2:W4:Y:S02]  /*5510*/  SYNCS.PHASECHK.TRANS64.TRYWAIT P0, [R0+URZ], R3 ;  /* 0x00000003000075a7 */ /* 0x00452400080011ff */
[----:B----4-:R-:W-:Y:S05]  /*5520*/  @!P0 NANOSLEEP.SYNCS 0x989680 ;  /* 0x009896800000895d */ /* 0x010fea0003900000 */
[----:B------:R-:W4:Y:S02]  /*5530*/  @!P0 SYNCS.PHASECHK.TRANS64 P0, [R0+URZ], R3 ;  /* 0x00000003000085a7 */ /* 0x000f2400080010ff */
[----:B----4-:R-:W-:Y:S05]  /*5540*/  @!P0 BRA `(.L_x_109) ;  /* 0xfffffffc00f08947 */ /* 0x010fea000383ffff */
[----:B------:R-:W-:Y:S05]  /*5550*/  BRA `(.L_x_108) ;  /* 0x00000000000c7947 */ /* 0x000fea0003800000 */
.L_x_104:
[----:B------:R-:W-:-:S04]  /*5560*/  UIADD3 UR4, UPT, UPT, UR13, 0x2b0, URZ ;  /* 0x000002b00d047890 */ /* 0x000fc8000fffe0ff */
[----:B------:R-:W-:-:S09]  /*5570*/  UPRMT UR4, UR29, 0x654, UR4 ;  /* 0x000006541d047896 */ /* 0x000fd20008000004 */
[----:B------:R-:W-:Y:S03]  /*5580*/  SYNCS.ARRIVE.TRANS64.RED.A1T0 RZ, [UR4], RZ ;  /* 0x000000ffffff79a7 */ /* 0x000fe60008100404 */
.L_x_108:
[----:B-12---:R-:W-:Y:S01]  /*5590*/  SHF.L.U32 R3, RZ, 0x1f, RZ ;  /* 0x0000001fff037819 */ /* 0x006fe200000006ff */
[----:B------:R-:W-:Y:S01]  /*55a0*/  UIADD3 UR4, UPT, UPT, UR13, 0x2b0, URZ ;  /* 0x000002b00d047890 */ /* 0x000fe2000fffe0ff */
[----:B------:R-:W-:Y:S02]  /*55b0*/  PLOP3.LUT P0, PT, PT, PT, UP1, 0x80, 0x8 ;  /* 0x000000000008781c */ /* 0x000fe40003f0f018 */
[----:B------:R-:W1:Y:S02]  /*55c0*/  SYNCS.PHASECHK.TRANS64.TRYWAIT P1, [UR13+0x2b0], R3 ;  /* 0x0002b003ff0075a7 */ /* 0x000e64000802110d */
[----:B-1----:R-:W-:Y:S09]  /*55d0*/  @!P1 BRA `(.L_x_110) ;  /* 0x0000005c00cc9947 */ /* 0x002ff20003800000 */
.L_x_238:
[----:B------:R-:W-:Y:S01]  /*55e0*/  @!UP1 UPRMT UR4, UR29, 0x654, UR4 ;  /* 0x000006541d049896 */ /* 0x000fe20008000004 */
[----:B------:R-:W-:Y:S01]  /*55f0*/  UMOV UR5, 0xffff ;  /* 0x0000ffff00057882 */ /* 0x000fe20000000000 */
[----:B------:R-:W-:-:S07]  /*5600*/  UMOV UR6, 0x1 ;  /* 0x0000000100067882 */ /* 0x000fce0000000000 */
[----:B------:R-:W-:Y:S01]  /*5610*/  @!P0 SYNCS.ARRIVE.TRANS64.RED.A1T0 RZ, [UR4], RZ ;  /* 0x000000ffffff89a7 */ /* 0x000fe20008100404 */
[----:B------:R-:W-:Y:S01]  /*5620*/  NOP ;  /* 0x0000000000007918 */ /* 0x000fe20000000000 */
[----:B-1----:R-:W1:Y:S01]  /*5630*/  LDS R0, [UR8+0x14] ;  /* 0x00001408ff007984 */ /* 0x002e620008000800 */
[----:B------:R-:W-:-:S04]  /*5640*/  ULOP3.LUT UR4, UR26, 0xffff, URZ, 0xc0, !UPT ;  /* 0x0000ffff1a047892 */ /* 0x000fc8000f8ec0ff */
[----:B------:R-:W-:-:S04]  /*5650*/  USHF.R.U32.HI UR4, URZ, 0x5, UR4 ;  /* 0x00000005ff047899 */ /* 0x000fc80008011604 */
[----:B------:R-:W-:Y:S02]  /*5660*/  USHF.L.U32 UR5, UR5, UR4, URZ ;  /* 0x0000000405057299 */ /* 0x000fe400080006ff */
[----:B------:R-:W-:-:S04]  /*5670*/  USHF.L.U32 UR4, UR6, UR4, URZ ;  /* 0x0000000406047299 */ /* 0x000fc800080006ff */
[----:B-1----:R-:W-:-:S04]  /*5680*/  LOP3.LUT R0, R0, UR5, RZ, 0xc0, !PT ;  /* 0x0000000500007c12 */ /* 0x002fc8000f8ec0ff */
[----:B------:R-:W-:-:S13]  /*5690*/  ISETP.NE.AND P0, PT, R0, UR5, PT ;  /* 0x0000000500007c0c */ /* 0x000fda000bf05270 */
[----:B------:R-:W-:Y:S05]  /*56a0*/  @P0 BRA `(.L_x_111) ;  /* 0x0000000000580947 */ /* 0x000fea0003800000 */
[----:B------:R-:W1:Y:S02]  /*56b0*/  LDS R0, [UR8+0x18] ;  /* 0x00001808ff007984 */ /* 0x000e640008000800 */
[----:B-1----:R-:W-:-:S04]  /*56c0*/  LOP3.LUT R0, R0, UR4, RZ, 0xc0, !PT ;  /* 0x0000000400007c12 */ /* 0x002fc8000f8ec0ff */
[----:B------:R-:W-:-:S13]  /*56d0*/  ISETP.NE.AND P0, PT, R0, UR4, PT ;  /* 0x0000000400007c0c */ /* 0x000fda000bf05270 */
[----:B------:R-:W-:Y:S05]  /*56e0*/  @P0 BRA `(.L_x_112) ;  /* 0x00000000003c0947 */ /* 0x000fea0003800000 */
[----:B------:R-:W1:Y:S01]  /*56f0*/  S2R R2, SR_LANEID ;  /* 0x0000000000027919 */ /* 0x000e620000000000 */
[----:B------:R-:W-:Y:S01]  /*5700*/  ULOP3.LUT UR5, URZ, UR5, URZ, 0x33, !UPT ;  /* 0x00000005ff057292 */ /* 0x000fe2000f8e33ff */
[----:B------:R-:W-:Y:S01]  /*5710*/  LOP3.LUT R4, RZ, UR4, RZ, 0x33, !PT ;  /* 0x00000004ff047c12 */ /* 0x000fe2000f8e33ff */
[----:B------:R-:W-:Y:S02]  /*5720*/  VOTEU.ANY UR4, UPT, PT ;  /* 0x0000000000047886 */ /* 0x000fe400038e0100 */
[----:B------:R-:W-:Y:S01]  /*5730*/  UFLO.U32 UR4, UR4 ;  /* 0x00000004000472bd */ /* 0x000fe200080e0000 */
[----:B------:R-:W2:Y:S01]  /*5740*/  REDUX UR6, R4 ;  /* 0x00000000040673c4 */ /* 0x000ea20000000000 */
[----:B------:R-:W-:-:S06]  /*5750*/  IMAD.U32 R0, RZ, RZ, UR5 ;  /* 0x00000005ff007e24 */ /* 0x000fcc000f8e00ff */
[----:B------:R4:W-:Y:S01]  /*5760*/  UTCATOMSWS.AND URZ, UR5 ;  /* 0x0000000500ff79e3 */ /* 0x0009e20008000000 */
[----:B------:R-:W3:Y:S01]  /*5770*/  REDUX UR7, R0 ;  /* 0x00000000000773c4 */ /* 0x000ee20000000000 */
[----:B-1----:R-:W-:Y:S01]  /*5780*/  ISETP.EQ.U32.AND P0, PT, R2, UR4, PT ;  /* 0x0000000402007c0c */ /* 0x002fe2000bf02070 */
[----:B--2---:R-:W-:Y:S01]  /*5790*/  IMAD.U32 R2, RZ, RZ, UR6 ;  /* 0x00000006ff027e24 */ /* 0x004fe2000f8e00ff */
[----:B---3--:R-:W-:-:S11]  /*57a0*/  MOV R3, UR7 ;  /* 0x0000000700037c02 */ /* 0x008fd60008000f00 */
[----:B------:R4:W-:Y:S04]  /*57b0*/  @P0 ATOMS.AND RZ, [UR8+0x14], R3 ;  /* 0x00001403ffff098c */ /* 0x0009e8000a800008 */
[----:B------:R4:W-:Y:S01]  /*57c0*/  @P0 ATOMS.AND RZ, [UR8+0x18], R2 ;  /* 0x00001802ffff098c */ /* 0x0009e2000a800008 */
[----:B------:R-:W-:Y:S05]  /*57d0*/  BRA `(.L_x_113) ;  /* 0x0000000000147947 */ /* 0x000fea0003800000 */
.L_x_112:
[----:B------:R-:W-:Y:S02]  /*57e0*/  MOV R2, 0x5800 ;  /* 0x0000580000027802 */ /* 0x000fe40000000f00 */
[----:B---3-5:R-:W-:Y:S05]  /*57f0*/  CALL.REL.NOINC `($__internal_0_$__cuda_sm10x_tcgen05_guardrail_trap_col_being_dealloced_not_returned_by_alloc) ;  /* 0x0000006000207944 */ /* 0x028fea0003c00000 */
[----:B------:R-:W-:Y:S05]  /*5800*/  BRA `(.L_x_113) ;  /* 0x0000000000087947 */ /* 0x000fea0003800000 */
.L_x_111:
[----:B------:R-:W-:Y:S02]  /*5810*/  MOV R2, 0x5830 ;  /* 0x0000583000027802 */ /* 0x000fe40000000f00 */
[----:B---3-5:R-:W-:Y:S05]  /*5820*/  CALL.REL.NOINC `($__internal_2_$__cuda_sm10x_tcgen05_guardrail_trap_unallocated_columns_being_dealloced) ;  /* 0x00000060002c7944 */ /* 0x028fea0003c00000 */
.L_x_113:
[----:B------:R-:W-:Y:S01]  /*5830*/  NOP ;  /* 0x0000000000007918 */ /* 0x000fe20000000000 */
[----:B----4-:R-:W-:Y:S05]  /*5840*/  EXIT ;  /* 0x000000000000794d */ /* 0x010fea0003800000 */
.L_x_84:
[----:B------:R-:W-:-:S09]  /*5850*/  UISETP.NE.OR UP0, UPT, UR21, 0x3, !UP3 ;  /* 0x000000031500788c */ /* 0x000fd2000df05670 */
[----:B------:R-:W-:Y:S05]  /*5860*/  BRA.U UP0, `(.L_x_114) ;  /* 0x0000000d007c7547 */ /* 0x000fea000b800000 */
[----:B------:R-:W1:Y:S01]  /*5870*/  LDCU UR32, c[0x0][0x370] ;  /* 0x00006e00ff2077ac */ /* 0x000e620008000800 */
[----:B------:R-:W2:Y:S01]  /*5880*/  LDC.64 R16, c[0x0][0x348] ;  /* 0x0000d200ff107b82 */ /* 0x000ea20000000a00 */
[----:B------:R-:W-:Y:S02]  /*5890*/  HFMA2 R13, -RZ, RZ, 0, 0 ;  /* 0x00000000ff0d7431 */ /* 0x000fe400000001ff */
[----:B------:R-:W-:Y:S01]  /*58a0*/  IMAD.MOV.U32 R15, RZ, RZ, 0x1 ;  /* 0x00000001ff0f7424 */ /* 0x000fe200078e00ff */
[----:B------:R-:W1:Y:S01]  /*58b0*/  LDCU.128 UR28, c[0x0][0xb10] ;  /* 0x00016200ff1c77ac */ /* 0x000e620008000c00 */
[----:B------:R-:W-:Y:S01]  /*58c0*/  IMAD.MOV.U32 R14, RZ, RZ, RZ ;  /* 0x000000ffff0e7224 */ /* 0x000fe200078e00ff */
[----:B------:R-:W-:Y:S01]  /*58d0*/  MOV R7, 0x2000 ;  /* 0x0000200000077802 */ /* 0x000fe20000000f00 */
[----:B------:R-:W3:Y:S01]  /*58e0*/  LDCU UR27, c[0x0][0x374] ;  /* 0x00006e80ff1b77ac */ /* 0x000ee20008000800 */
[----:B------:R-:W4:Y:S01]  /*58f0*/  LDC.64 R2, c[0x0][0x888] ;  /* 0x00022200ff027b82 */ /* 0x000f220000000a00 */
[----:B------:R-:W3:Y:S01]  /*5900*/  LDCU UR15, c[0x0][0xb0c] ;  /* 0x00016180ff0f77ac */ /* 0x000ee20008000800 */
[----:B------:R-:W2:Y:S06]  /*5910*/  LDCU UR39, c[0x0][0xb20] ;  /* 0x00016400ff2777ac */ /* 0x000eac0008000800 */
[----:B------:R-:W4:Y:S01]  /*5920*/  LDC.64 R4, c[0x0][0x890] ;  /* 0x00022400ff047b82 */ /* 0x000f220000000a00 */
[----:B------:R-:W2:Y:S01]  /*5930*/  LDCU UR4, c[0x0][0xb30] ;  /* 0x00016600ff0477ac */ /* 0x000ea20008000800 */
[----:B------:R-:W-:Y:S01]  /*5940*/  UMOV UR21, 0x400 ;  /* 0x0000040000157882 */ /* 0x000fe20000000000 */
[----:B-1----:R-:W-:-:S02]  /*5950*/  UIMAD.WIDE.U32 UR6, UR32, UR28, URZ ;  /* 0x0000001c200672a5 */ /* 0x002fc4000f8e00ff */
[----:B---3--:R-:W-:Y:S02]  /*5960*/  UIMAD.WIDE.U32 UR8, UR27, UR31, URZ ;  /* 0x0000001f1b0872a5 */ /* 0x008fe4000f8e00ff */
[----:B------:R-:W-:Y:S02]  /*5970*/  ULEA UR21, UR50, UR21, 0x18 ;  /* 0x0000001532157291 */ /* 0x000fe4000f8ec0ff */
[----:B------:R-:W-:Y:S02]  /*5980*/  UPLOP3.LUT UP3, UPT, UPT, UPT, UPT, 0x40, 0x4 ;  /* 0x000000000004789c */ /* 0x000fe40003f6e870 */
[----:B------:R-:W-:Y:S02]  /*5990*/  UIADD3 UR33, UPT, UPT, UR21, 0x208, URZ ;  /* 0x0000020815217890 */ /* 0x000fe4000fffe0ff */
[----:B------:R-:W-:Y:S01]  /*59a0*/  UIADD3 UR17, UPT, UPT, UR21, 0x200, URZ ;  /* 0x0000020015117890 */ /* 0x000fe2000fffe0ff */
[----:B------:R-:W-:Y:S01]  /*59b0*/  UMOV UR6, UR7 ;  /* 0x0000000700067c82 */ /* 0x000fe20008000000 */
[----:B------:R-:W-:Y:S01]  /*59c0*/  UMOV UR35, UR9 ;  /* 0x0000000900237c82 */ /* 0x000fe20008000000 */
[----:B------:R-:W-:-:S02]  /*59d0*/  UISETP.GE.AND UP0, UPT, UR42, 0x1, UPT ;  /* 0x000000012a00788c */ /* 0x000fc4000bf06270 */
[----:B------:R-:W-:Y:S01]  /*59e0*/  UISETP.NE.AND UP4, UPT, UR42, 0x1, UPT ;  /* 0x000000012a00788c */ /* 0x000fe2000bf85270 */
[----:B------:R-:W1:Y:S01]  /*59f0*/  LDCU.64 UR22, c[0x0][0xb28] ;  /* 0x00016500ff1677ac */ /* 0x000e620008000a00 */
[----:B------:R-:W-:Y:S02]  /*5a00*/  UISETP.NE.AND UP6, UPT, UR15, 0x1, UPT ;  /* 0x000000010f00788c */ /* 0x000fe4000bfc5270 */
[----:B------:R-:W-:Y:S02]  /*5a10*/  UISETP.NE.AND UP5, UPT, UR30, 0x1, UPT ;  /* 0x000000011e00788c */ /* 0x000fe4000bfa5270 */
[----:B------:R-:W-:Y:S02]  /*5a20*/  UPRMT UR33, UR50, 0x654, UR33 ;  /* 0x0000065432217896 */ /* 0x000fe40008000021 */
[----:B------:R-:W-:Y:S02]  /*5a30*/  USHF.R.U32.HI UR37, URZ, UR29, UR6 ;  /* 0x0000001dff257299 */ /* 0x000fe40008011606 */
[----:B------:R-:W-:-:S02]  /*5a40*/  UPRMT UR34, UR50, 0x654, UR17 ;  /* 0x0000065432227896 */ /* 0x000fc40008000011 */
[----:B--2---:R-:W-:Y:S02]  /*5a50*/  USHF.R.U32.HI UR35, URZ, UR39, UR35 ;  /* 0x00000027ff237299 */ /* 0x004fe40008011623 */
[----:B------:R-:W-:-:S11]  /*5a60*/  UISETP.NE.AND UP2, UPT, UR4, 0x1, UPT ;  /* 0x000000010400788c */ /* 0x000fd6000bf45270 */
.L_x_123:
[C---:B------:R-:W-:Y:S02]  /*5a70*/  LEA R12, R14.reuse, UR21, 0x3 ;  /* 0x000000150e0c7c11 */ /* 0x040fe4000f8e18ff */
[----:B------:R-:W-:Y:S02]  /*5a80*/  SHF.L.U32 R9, R13, 0x1f, RZ ;  /* 0x0000001f0d097819 */ /* 0x000fe400000006ff */
[----:B------:R-:W-:Y:S02]  /*5a90*/  LEA R10, R14, UR21, 0x4 ;  /* 0x000000150e0a7c11 */ /* 0x000fe4000f8e20ff */
[----:B--2---:R-:W2:Y:S02]  /*5aa0*/  SYNCS.PHASECHK.TRANS64.TRYWAIT P0, [R12+URZ+0x230], R9 ;  /* 0x000230090c0075a7 */ /* 0x004ea400080011ff */
[----:B--2---:R-:W-:Y:S05]  /*5ab0*/  @!P0 BRA `(.L_x_115) ;  /* 0x0000005800ac8947 */ /* 0x004fea0003800000 */
.L_x_239:
[----:B--2---:R-:W2:Y:S01]  /*5ac0*/  LDS.128 R8, [R10+0x2c0] ;  /* 0x0002c0000a087984 */ /* 0x004ea20000000c00 */
[----:B------:R-:W-:Y:S01]  /*5ad0*/  UISETP.GE.AND UP0, UPT, UR42, 0x1, UPT ;  /* 0x000000012a00788c */ /* 0x000fe2000bf06270 */
[----:B------:R-:W-:Y:S01]  /*5ae0*/  @!PT LDS RZ, [RZ] ;  /* 0x00000000fffff984 */ /* 0x000fe20000000800 */
[----:B------:R-:W-:Y:S01]  /*5af0*/  @!PT LDS RZ, [RZ] ;  /* 0x00000000fffff984 */ /* 0x000fe20000000800 */
[----:B------:R-:W-:Y:S01]  /*5b00*/  @!PT LDS RZ, [RZ] ;  /* 0x00000000fffff984 */ /* 0x000fe20000000800 */
[----:B------:R-:W-:Y:S01]  /*5b10*/  @!PT LDS RZ, [RZ] ;  /* 0x00000000fffff984 */ /* 0x000fe20000000800 */
[----:B------:R3:W-:Y:S06]  /*5b20*/  MEMBAR.ALL.CTA ;  /* 0x0000000000007992 */ /* 0x0007ec0000008000 */
[----:B---3--:R-:W3:Y:S01]  /*5b30*/  FENCE.VIEW.ASYNC.S ;  /* 0x00000000000073c6 */ /* 0x008ee20000000000 */
[----:B--2---:R-:W-:Y:S11]  /*5b40*/  LOP3.LUT P0, RZ, R10, 0x1, RZ, 0xc0, !PT ;  /* 0x000000010aff7812 */ /* 0x004ff6000780c0ff */
[----:B------:R-:W-:Y:S02]  /*5b50*/  @!UPT UIADD3 URZ, UPT, UPT, URZ, URZ, URZ ;  /* 0x000000fffffff290 */ /* 0x000fe4000fffe0ff */
[----:B---3--:R-:W-:Y:S01]  /*5b60*/  VOTEU.ANY UP1, P0 ;  /* 0x0000000000ff7886 */ /* 0x008fe20000020100 */
[----:B------:R-:W-:Y:S11]  /*5b70*/  PLOP3.LUT P0, PT, PT, PT, UP1, 0x80, 0x8 ;  /* 0x000000000008781c */ /* 0x000ff60003f0f018 */
[----:B------:R-:W-:Y:S02]  /*5b80*/  @!UPT UIADD3 URZ, UPT, UPT, URZ, URZ, URZ ;  /* 0x000000fffffff290 */ /* 0x000fe4000fffe0ff */
[----:B------:R-:W-:Y:S02]  /*5b90*/  @P0 SHF.R.U32.HI R0, RZ, 0x10, R9 ;  /* 0x00000010ff000819 */ /* 0x000fe40000011609 */
[----:B------:R-:W-:Y:S02]  /*5ba0*/  @P0 MOV R6, R8 ;  /* 0x0000000800060202 */ /* 0x000fe40000000f00 */
[----:B------:R-:W-:Y:S01]  /*5bb0*/  @P0 R2UR UR4, R0 ;  /* 0x00000000000402ca */ /* 0x000fe200000e0000 */
[----:B------:R-:W-:Y:S01]  /*5bc0*/  VIADD R0, R12, 0x240 ;  /* 0x000002400c007836 */ /* 0x000fe20000000000 */
[----:B------:R-:W-:Y:S02]  /*5bd0*/  @P0 LOP3.LUT R8, R9, 0xffff, RZ, 0xc0, !PT ;  /* 0x0000ffff09080812 */ /* 0x000fe400078ec0ff */
[----:B------:R-:W-:Y:S02]  /*5be0*/  @P0 R2UR UR6, R6 ;  /* 0x00000000060602ca */ /* 0x000fe400000e0000 */
[----:B------:R-:W-:Y:S02]  /*5bf0*/  PRMT R0, RZ, 0x654, R0 ;  /* 0x00000654ff007816 */ /* 0x000fe40000000000 */
[----:B------:R-:W-:Y:S02]  /*5c00*/  @P0 R2UR UR5, R8 ;  /* 0x00000000080502ca */ /* 0x000fe400000e0000 */
[----:B------:R2:W-:Y:S03]  /*5c10*/  SYNCS.ARRIVE.TRANS64.RED.A1T0 RZ, [R0+URZ], RZ ;  /* 0x000000ff00ff79a7 */ /* 0x0005e600081004ff */
[----:B------:R-:W-:Y:S04]  /*5c20*/  @UP1 UMOV UR26, UR4 ;  /* 0x00000004001a1c82 */ /* 0x000fe80008000000 */
[----:B------:R-:W-:Y:S04]  /*5c30*/  @UP1 UMOV UR14, UR6 ;  /* 0x00000006000e1c82 */ /* 0x000fe80008000000 */
[----:B------:R-:W-:Y:S01]  /*5c40*/  @UP1 UMOV UR13, UR5 ;  /* 0x00000005000d1c82 */ /* 0x000fe20008000000 */
[----:B------:R-:W-:Y:S05]  /*5c50*/  BRA.U !UP0, `(.L_x_116) ;  /* 0x0000000108a47547 */ /* 0x000fea000b800000 */
[----:B------:R-:W-:Y:S02]  /*5c60*/  UIMAD.WIDE.U32 UR8, UR13, UR31, URZ ;  /* 0x0000001f0d0872a5 */ /* 0x000fe4000f8e00ff */
[----:B------:R-:W-:Y:S02]  /*5c70*/  UIMAD.WIDE.U32 UR10, UR14, UR28, URZ ;  /* 0x0000001c0e0a72a5 */ /* 0x000fe4000f8e00ff */
[----:B------:R-:W-:Y:S02]  /*5c80*/  USEL UR4, UR27, UR35, !UP5 ;  /* 0x000000231b047287 */ /* 0x000fe4000e800000 */
[----:B------:R-:W-:Y:S02]  /*5c90*/  USEL UR7, UR32, UR37, !UP6 ;  /* 0x0000002520077287 */ /* 0x000fe4000f000000 */
[----:B-1----:R-:W-:Y:S02]  /*5ca0*/  UIMAD.WIDE.U32 UR18, UR4, UR22, URZ ;  /* 0x00000016041272a5 */ /* 0x002fe4000f8e00ff */
[----:B------:R-:W-:Y:S01]  /*5cb0*/  UIMAD.WIDE.U32 UR24, UR7, UR22, URZ ;  /* 0x00000016071872a5 */ /* 0x000fe2000f8e00ff */
[----:B------:R-:W-:Y:S02]  /*5cc0*/  UMOV UR5, UR9 ;  /* 0x0000000900057c82 */ /* 0x000fe40008000000 */
[----:B------:R-:W-:Y:S03]  /*5cd0*/  USHF.R.U32.HI UR6, URZ, UR39, UR5 ;  /* 0x00000027ff067299 */ /* 0x000fe60008011605 */
[----:B------:R-:W-:Y:S01]  /*5ce0*/  UMOV UR5, UR11 ;  /* 0x0000000b00057c82 */ /* 0x000fe20008000000 */
[----:B------:R-:W-:Y:S02]  /*5cf0*/  USEL UR6, UR13, UR6, !UP5 ;  /* 0x000000060d067287 */ /* 0x000fe4000e800000 */
[----:B------:R-:W-:Y:S02]  /*5d00*/  USHF.R.U32.HI UR8, URZ, UR29, UR5 ;  /* 0x0000001dff087299 */ /* 0x000fe40008011605 */
[----:B------:R-:W-:Y:S01]  /*5d10*/  UIMAD.WIDE.U32 UR10, UR6, UR22, URZ ;  /* 0x00000016060a72a5 */ /* 0x000fe2000f8e00ff */
[----:B------:R-:W-:Y:S02]  /*5d20*/  UMOV UR5, UR19 ;  /* 0x0000001300057c82 */ /* 0x000fe40008000000 */
[----:B------:R-:W-:Y:S03]  /*5d30*/  @UP4 USHF.R.U32.HI UR4, URZ, UR23, UR5 ;  /* 0x00000017ff044299 */ /* 0x000fe60008011605 */
[----:B------:R-:W-:Y:S01]  /*5d40*/  UMOV UR5, UR25 ;  /* 0x0000001900057c82 */ /* 0x000fe20008000000 */
[----:B------:R-:W-:Y:S02]  /*5d50*/  UIMAD UR4, UR42, UR4, URZ ;  /* 0x000000042a0472a4 */ /* 0x000fe4000f8e02ff */
[----:B------:R-:W-:Y:S02]  /*5d60*/  @UP4 USHF.R.U32.HI UR7, URZ, UR23, UR5 ;  /* 0x00000017ff074299 */ /* 0x000fe40008011605 */
[----:B------:R-:W-:Y:S02]  /*5d70*/  USEL UR5, UR14, UR8, !UP6 ;  /* 0x000000080e057287 */ /* 0x000fe4000f000000 */
[----:B------:R-:W-:Y:S02]  /*5d80*/  UIMAD UR8, UR42, UR7, URZ ;  /* 0x000000072a0872a4 */ /* 0x000fe4000f8e02ff */
[----:B------:R-:W-:Y:S03]  /*5d90*/  UISETP.GE.AND UP0, UPT, UR6, UR4, UPT ;  /* 0x000000040600728c */ /* 0x000fe6000bf06270 */
[----:B------:R-:W-:Y:S01]  /*5da0*/  UMOV UR4, UR11 ;  /* 0x0000000b00047c82 */ /* 0x000fe20008000000 */
[----:B------:R-:W-:Y:S02]  /*5db0*/  UISETP.GE.OR UP0, UPT, UR5, UR8, UP0 ;  /* 0x000000080500728c */ /* 0x000fe40008706670 */
[----:B------:R-:W-:Y:S02]  /*5dc0*/  USHF.R.U32.HI UR4, URZ, UR23, UR4 ;  /* 0x00000017ff047299 */ /* 0x000fe40008011604 */
[----:B------:R-:W-:Y:S02]  /*5dd0*/  UIMAD.WIDE.U32 UR8, UR5, UR22, URZ ;  /* 0x00000016050872a5 */ /* 0x000fe4000f8e00ff */
[----:B------:R-:W-:Y:S04]  /*5de0*/  USEL UR10, UR6, UR4, !UP4 ;  /* 0x00000004060a7287 */ /* 0x000fe8000e000000 */
[----:B------:R-:W-:Y:S01]  /*5df0*/  UIADD3 UR11, UPT, UPT, -UR10, URZ, URZ ;  /* 0x000000ff0a0b7290 */ /* 0x000fe2000fffe1ff */
[----:B------:R-:W-:Y:S02]  /*5e00*/  @!UP0 UMOV UR4, UR9 ;  /* 0x0000000900048c82 */ /* 0x000fe40008000000 */
[----:B------:R-:W-:Y:S02]  /*5e10*/  @!UP0 USHF.R.U32.HI UR4, URZ, UR23, UR4 ;  /* 0x00000017ff048299 */ /* 0x000fe40008011604 */
[----:B------:R-:W-:Y:S02]  /*5e20*/  UIMAD UR8, UR42, UR11, UR6 ;  /* 0x0000000b2a0872a4 */ /* 0x000fe4000f8e0206 */
[----:B------:R-:W-:Y:S04]  /*5e30*/  @!UP0 USEL UR4, UR5, UR4, !UP4 ;  /* 0x0000000405048287 */ /* 0x000fe8000e000000 */
[----:B------:R-:W-:Y:S02]  /*5e40*/  @!UP0 UIMAD UR8, UR7, UR8, UR4 ;  /* 0x00000008070882a4 */ /* 0x000fe4000f8e0204 */
[----:B------:R-:W-:Y:S02]  /*5e50*/  @!UP0 UIADD3 UR9, UPT, UPT, UR10, -UR4, URZ ;  /* 0x800000040a098290 */ /* 0x000fe4000fffe0ff */
[----:B------:R-:W-:Y:S02]  /*5e60*/  UIADD3 UR4, UPT, UPT, -UR5, URZ, URZ ;  /* 0x000000ff05047290 */ /* 0x000fe4000fffe1ff */
[----:B------:R-:W-:Y:S02]  /*5e70*/  UIADD3 UR7, UPT, UPT, -UR6, URZ, URZ ;  /* 0x000000ff06077290 */ /* 0x000fe4000fffe1ff */
[----:B------:R-:W-:Y:S02]  /*5e80*/  @!UP0 UIMAD UR6, UR9, UR42, UR5 ;  /* 0x0000002a090682a4 */ /* 0x000fe4000f8e0205 */
[----:B------:R-:W-:Y:S02]  /*5e90*/  UIMAD UR14, UR15, UR4, UR14 ;  /* 0x000000040f0e72a4 */ /* 0x000fe4000f8e020e */
[----:B------:R-:W-:Y:S01]  /*5ea0*/  UIMAD UR13, UR30, UR7, UR13 ;  /* 0x000000071e0d72a4 */ /* 0x000fe2000f8e020d */
[----:B------:R-:W-:Y:S02]  /*5eb0*/  @!UP0 UMOV UR5, UR8 ;  /* 0x0000000800058c82 */ /* 0x000fe40008000000 */
[----:B------:R-:W-:Y:S02]  /*5ec0*/  UIMAD UR14, UR5, UR15, UR14 ;  /* 0x0000000f050e72a4 */ /* 0x000fe4000f8e020e */
[----:B------:R-:W-:Y:S11]  /*5ed0*/  UIMAD UR13, UR6, UR30, UR13 ;  /* 0x0000001e060d72a4 */ /* 0x000ff6000f8e020d */
[----:B------:R-:W-:Y:S01]  /*5ee0*/  @!UPT UIADD3 URZ, UPT, UPT, URZ, URZ, URZ ;  /* 0x000000fffffff290 */ /* 0x000fe2000fffe0ff */
.L_x_116:
[----:B------:R-:W3:Y:S01]  /*5ef0*/  @!UP2 LDCU.128 UR8, c[0x0][0xb10] ;  /* 0x00016200ff08a7ac */ /* 0x000ee20008000c00 */
[C---:B----4-:R-:W-:Y:S02]  /*5f00*/  ISETP.NE.U32.AND P1, PT, R4.reuse, RZ, PT ;  /* 0x000000ff0400720c */ /* 0x050fe40003f25070 */
[----:B------:R-:W-:Y:S02]  /*5f10*/  ISETP.NE.U32.AND P0, PT, R4, RZ, PT ;  /* 0x000000ff0400720c */ /* 0x000fe40003f05070 */
[C---:B------:R-:W-:Y:S02]  /*5f20*/  ISETP.NE.AND.EX P1, PT, R5.reuse, RZ, PT, P1 ;  /* 0x000000ff0500720c */ /* 0x040fe40003f25310 */
[----:B------:R-:W-:Y:S01]  /*5f30*/  ISETP.NE.AND.EX P0, PT, R5, RZ, PT, P0 ;  /* 0x000000ff0500720c */ /* 0x000fe20003f05300 */
[----:B------:R-:W4:Y:S01]  /*5f40*/  @!UP2 LDCU UR5, c[0x0][0xb0c] ;  /* 0x00016180ff05a7ac */ /* 0x000f220008000800 */
[----:B------:R-:W-:Y:S01]  /*5f50*/  SHF.L.U32 R9, R15, 0x1f, RZ ;  /* 0x0000001f0f097819 */ /* 0x000fe200000006ff */
[----:B------:R-:W-:Y:S02]  /*5f60*/  USHF.L.U32 UR19, UR16, 0x7, URZ ;  /* 0x0000000710137899 */ /* 0x000fe400080006ff */
[----:B------:R-:W-:Y:S02]  /*5f70*/  USHF.L.U32 UR18, UR20, 0x7, URZ ;  /* 0x0000000714127899 */ /* 0x000fe400080006ff */
[----:B---3--:R-:W-:Y:S07]  /*5f80*/  UIMAD.WIDE.U32 UR6, UR14, UR8, URZ ;  /* 0x000000080e0672a5 */ /* 0x008fee000f8e00ff */
[----:B------:R-:W-:Y:S01]  /*5f90*/  @!UP2 UMOV UR4, UR7 ;  /* 0x000000070004ac82 */ /* 0x000fe20008000000 */
[----:B----4-:R-:W-:Y:S02]  /*5fa0*/  @!UP2 UISETP.NE.AND UP0, UPT, UR5, 0x1, UPT ;  /* 0x000000010500a88c */ /* 0x010fe4000bf05270 */
[----:B------:R-:W-:Y:S02]  /*5fb0*/  @!UP2 USHF.R.U32.HI UR4, URZ, UR9, UR4 ;  /* 0x00000009ff04a299 */ /* 0x000fe40008011604 */
[----:B------:R-:W-:Y:S02]  /*5fc0*/  UIMAD.WIDE.U32 UR6, UR13, UR11, URZ ;  /* 0x0000000b0d0672a5 */ /* 0x000fe4000f8e00ff */
[----:B------:R-:W-:Y:S02]  /*5fd0*/  @!UP2 USEL UR8, UR14, UR4, !UP0 ;  /* 0x000000040e08a287 */ /* 0x000fe4000c000000 */
[----:B------:R-:W-:Y:S03]  /*5fe0*/  @!UP2 UISETP.NE.AND UP0, UPT, UR10, 0x1, UPT ;  /* 0x000000010a00a88c */ /* 0x000fe6000bf05270 */
[----:B------:R-:W-:Y:S02]  /*5ff0*/  @!UP2 UMOV UR6, UR7 ;  /* 0x000000070006ac82 */ /* 0x000fe40008000000 */
[----:B------:R-:W3:Y:S02]  /*6000*/  @!UP2 LDCU UR4, c[0x0][0xb20] ;  /* 0x00016400ff04a7ac */ /* 0x000ee40008000800 */
[----:B---3--:R-:W-:Y:S04]  /*6010*/  @!UP2 USHF.R.U32.HI UR6, URZ, UR4, UR6 ;  /* 0x00000004ff06a299 */ /* 0x008fe80008011606 */
[----:B------:R-:W-:Y:S04]  /*6020*/  @!UP2 USEL UR6, UR13, UR6, !UP0 ;  /* 0x000000060d06a287 */ /* 0x000fe8000c000000 */
[----:B------:R-:W-:Y:S02]  /*6030*/  @!UP2 UIADD3 UR4, UPT, UPT, -UR8, UR6, URZ ;  /* 0x000000060804a290 */ /* 0x000fe4000fffe1ff */
[----:B------:R-:W-:Y:S02]  /*6040*/  @!UP2 UIADD3 UR6, UPT, UPT, UR8, -UR6, URZ ;  /* 0x800000060806a290 */ /* 0x000fe4000fffe0ff */
[----:B------:R-:W-:Y:S02]  /*6050*/  @!UP2 UIMAD UR14, UR4, UR5, UR14 ;  /* 0x00000005040ea2a4 */ /* 0x000fe4000f8e020e */
[----:B------:R-:W-:Y:S01]  /*6060*/  @!UP2 UIMAD UR13, UR6, UR10, UR13 ;  /* 0x0000000a060da2a4 */ /* 0x000fe2000f8e020d */
[----:B------:R-:W-:Y:S11]  /*6070*/  BRA.U UP3, `(.L_x_117) ;  /* 0x0000000103107547 */ /* 0x000ff6000b800000 */
[----:B--2---:R-:W-:Y:S04]  /*6080*/  MOV R0, UR38 ;  /* 0x0000002600007c02 */ /* 0x004fe80008000f00 */
[----:B------:R-:W-:Y:S04]  /*6090*/  SHF.L.U32 R11, R0, 0x1f, RZ ;  /* 0x0000001f000b7819 */ /* 0x000fe800000006ff */
[----:B------:R-:W2:Y:S02]  /*60a0*/  SYNCS.PHASECHK.TRANS64.TRYWAIT P2, [UR21+0x228], R11 ;  /* 0x0002280bff0075a7 */ /* 0x000ea40008041115 */
[----:B--2---:R-:W-:Y:S05]  /*60b0*/  @!P2 BRA `(.L_x_118) ;  /* 0x000000540040a947 */ /* 0x004fea0003800000 */
.L_x_117:
[----:B------:R-:W-:Y:S05]  /*60c0*/  @!P1 BRA `(.L_x_119) ;  /* 0x0000000000309947 */ /* 0x000fea0003800000 */
[----:B------:R-:W-:Y:S01]  /*60d0*/  ISETP.NE.U32.AND P1, PT, R2, RZ, PT ;  /* 0x000000ff0200720c */ /* 0x000fe20003f25070 */
[----:B------:R-:W3:Y:S01]  /*60e0*/  LDCU.64 UR4, c[0x0][0x358] ;  /* 0x00006b00ff0477ac */ /* 0x000ee20008000a00 */
[----:B------:R-:W-:Y:S02]  /*60f0*/  IMAD.MOV.U32 R162, RZ, RZ, 0x1 ;  /* 0x00000001ffa27424 */ /* 0x000fe400078e00ff */
[----:B------:R-:W-:Y:S11]  /*6100*/  ISETP.NE.AND.EX P1, PT, R3, RZ, PT, P1 ;  /* 0x000000ff0300720c */ /* 0x000ff60003f25310 */
[----:B------:R-:W-:Y:S02]  /*6110*/  @!UPT UIADD3 URZ, UPT, UPT, URZ, URZ, URZ ;  /* 0x000000fffffff290 */ /* 0x000fe4000fffe0ff */
[----:B--2---:R-:W2:Y:S01]  /*6120*/  @P1 LDC.64 R10, c[0x0][0x888] ;  /* 0x00022200ff0a1b82 */ /* 0x004ea20000000a00 */
[----:B------:R-:W-:Y:S04]  /*6130*/  @P1 IMAD R0, R4, UR36, RZ ;  /* 0x0000002404001c24 */ /* 0x000fe8000f8e02ff */
[----:B--2---:R-:W-:Y:S04]  /*6140*/  @P1 IMAD.WIDE R10, R0, 0x4, R10 ;  /* 0x00000004000a1825 */ /* 0x004fe800078e020a */
[----:B------:R-:W-:Y:S01]  /*6150*/  HFMA2 R0, -RZ, RZ, 0, 5.9604644775390625e-08 ;  /* 0x00000001ff007431 */ /* 0x000fe200000001ff */
[----:B---3-5:R3:W5:Y:S04]  /*6160*/  @P1 LDG.E R73, desc[UR4][R10.64] ;  /* 0x000000040a491981 */ /* 0x028768000c1e1900 */
[----:B------:R-:W-:Y:S01]  /*6170*/  @!P1 PRMT R162, R0, 0x7610, R162 ;  /* 0x0000761000a29816 */ /* 0x000fe200000000a2 */
[----:B---3--:R-:W4:Y:S06]  /*6180*/  @!P1 LDC R73, c[0x0][0x880] ;  /* 0x00022000ff499b82 */ /* 0x008f2c0000000800 */
.L_x_119:
[----:B----45:R-:W-:Y:S01]  /*6190*/  @!P0 FSETP.EQ.AND P1, PT, R73, RZ, PT ;  /* 0x000000ff4900820b */ /* 0x030fe20003f22000 */
[----:B------:R-:W-:Y:S01]  /*61a0*/  @!UPT UIADD3 URZ, UPT, UPT, URZ, URZ, URZ ;  /* 0x000000fffffff290 */ /* 0x000fe2000fffe0ff */
[----:B------:R-:W-:Y:S11]  /*61b0*/  @!P0 BRA `(.L_x_120) ;  /* 0x0000000000188947 */ /* 0x000ff60003800000 */
[----:B------:R-:W-:Y:S02]  /*61c0*/  LOP3.LUT P0, RZ, R162, 0xff, RZ, 0xc0, !PT ;  /* 0x000000ffa2ff7812 */ /* 0x000fe4000780c0ff */
[----:B------:R-:W-:Y:S04]  /*61d0*/  ISETP.NE.U32.AND P1, PT, R2, RZ, PT ;  /* 0x000000ff0200720c */ /* 0x000fe80003f25070 */
[----:B------:R-:W-:Y:S04]  /*61e0*/  ISETP.NE.AND.EX P1, PT, R3, RZ, PT, P1 ;  /* 0x000000ff0300720c */ /* 0x000fe80003f25310 */
[----:B------:R-:W-:Y:S03]  /*61f0*/  PLOP3.LUT P1, PT, P1, PT, PT, 0x8, 0x80 ;  /* 0x000000000080781c */ /* 0x000fe60000f2e170 */
[----:B------:R-:W-:Y:S11]  /*6200*/  @P0 FSETP.EQ.AND P1, PT, R73, RZ, PT ;  /* 0x000000ff4900020b */ /* 0x000ff60003f22000 */
[----:B------:R-:W-:Y:S02]  /*6210*/  @!UPT UIADD3 URZ, UPT, UPT, URZ, URZ, URZ ;  /* 0x000000fffffff290 */ /* 0x000fe4000fffe0ff */
.L_x_120:
[----:B------:R-:W3:Y:S01]  /*6220*/  SYNCS.PHASECHK.TRANS64.TRYWAIT P2, [UR21+0x210], R9 ;  /* 0x00021009ff0075a7 */ /* 0x000ee20008041115 */
[----:B------:R-:W-:Y:S04]  /*6230*/  ELECT P0, URZ, PT ;  /* 0x0000000000ff782f */ /* 0x000fe80003800000 */
[----:B------:R-:W-:Y:S11]  /*6240*/  PLOP3.LUT P1, PT, P1, P0, PT, 0xf2, 0x2f ;  /* 0x00000000002f781c */ /* 0x000ff60000f21e72 */
[----:B------:R-:W-:Y:S02]  /*6250*/  @!UPT UIADD3 URZ, UPT, UPT, URZ, URZ, URZ ;  /* 0x000000fffffff290 */ /* 0x000fe4000fffe0ff */
[----:B------:R-:W-:Y:S05]  /*6260*/  @!P1 IADD3 R8, P0, PT, R16, 0x580, RZ ;  /* 0x0000058010089810 */ /* 0x000fea0007f1e0ff */
[----:B------:R-:W-:Y:S01]  /*6270*/  @!P1 IMAD.X R6, RZ, RZ, R17, P0 ;  /* 0x000000ffff069224 */ /* 0x000fe200000e0611 */
[----:B---3--:R-:W-:Y:S07]  /*6280*/  @!P2 BRA `(.L_x_121) ;  /* 0x0000005000e4a947 */ /* 0x008fee0003800000 */
.L_x_242:
[----:B------:R-:W-:Y:S01]  /*6290*/  @!P1 R2UR UR5, R8 ;  /* 0x00000000080592ca */ /* 0x000fe200000e0000 */
[----:B------:R-:W-:Y:S01]  /*62a0*/  VOTEU.ALL UP0, P1 ;  /* 0x0000000000ff7886 */ /* 0x000fe20000800000 */
[----:B------:R-:W-:Y:S01]  /*62b0*/  @!P1 R2UR UR4, R6 ;  /* 0x00000000060492ca */ /* 0x000fe200000e0000 */
[----:B--2---:R-:W-:Y:S01]  /*62c0*/  @!P1 IMAD.MOV.U32 R0, RZ, RZ, 0x2000 ;  /* 0x00002000ff009424 */ /* 0x004fe200078e00ff */
[----:B------:R-:W-:Y:S01]  /*62d0*/  UMOV UR6, 0x0 ;  /* 0x0000000000067882 */ /* 0x000fe20000000000 */
[----:B------:R-:W-:Y:S01]  /*62e0*/  UMOV UR7, 0x10000000 ;  /* 0x1000000000077882 */ /* 0x000fe20000000000 */
[----:B------:R-:W-:Y:S01]  /*62f0*/  @!UP0 UIADD3 UR16, UPT, UPT, UR21, 0x400, URZ ;  /* 0x0000040015108890 */ /* 0x000fe2000fffe0ff */
[----:B------:R-:W-:Y:S01]  /*6300*/  VIADD R14, R14, 0x1 ;  /* 0x000000010e0e7836 */ /* 0x000fe20000000000 */
[----:B------:R-:W-:Y:S01]  /*6310*/  VOTEU.ALL UP0, P1 ;  /* 0x0000000000ff7886 */ /* 0x000fe20000800000 */
[----:B------:R-:W-:Y:S04]  /*6320*/  UMOV UR20, UR36 ;  /* 0x0000002400147c82 */ /* 0x000fe80008000000 */
[----:B------:R-:W-:Y:S02]  /*6330*/  IMAD.U32 R10, RZ, RZ, UR5 ;  /* 0x00000005ff0a7e24 */ /* 0x000fe4000f8e00ff */
[----:B------:R-:W-:Y:S03]  /*6340*/  IMAD.U32 R11, RZ, RZ, UR4 ;  /* 0x00000004ff0b7e24 */ /* 0x000fe6000f8e00ff */
[----:B------:R-:W-:Y:S02]  /*6350*/  @!P1 R2UR UR4, R10 ;  /* 0x000000000a0492ca */ /* 0x000fe400000e0000 */
[----:B------:R-:W-:Y:S11]  /*6360*/  @!P1 R2UR UR5, R11 ;  /* 0x000000000b0592ca */ /* 0x000ff600000e0000 */
[----:B------:R-:W-:Y:S02]  /*6370*/  @!UPT UIADD3 URZ, UPT, UPT, URZ, URZ, URZ ;  /* 0x000000fffffff290 */ /* 0x000fe4000fffe0ff */
[----:B------:R2:W-:Y:S01]  /*6380*/  @!UP0 UTMALDG.3D [UR16], [UR4], desc[UR6] ;  /* 0x00000610040085b4 */ /* 0x0005e20008011000 */
[----:B------:R2:W-:Y:S01]  /*6390*/  @!P1 SYNCS.ARRIVE.TRANS64.RED.A0TR RZ, [UR21+0x200], R0 ;  /* 0x00020000ffff99a7 */ /* 0x0005e20008300415 */
[----:B------:R-:W-:Y:S01]  /*63a0*/  SYNCS.ARRIVE.TRANS64.RED.A1T0 RZ, [UR34], RZ ;  /* 0x000000ffffff79a7 */ /* 0x000fe20008100422 */
[----:B------:R-:W3:Y:S02]  /*63b0*/  SYNCS.PHASECHK.TRANS64.TRYWAIT P0, [UR21+0x218], R9 ;  /* 0x00021809ff0075a7 */ /* 0x000ee40008001115 */
[----:B--23--:R-:W-:Y:S05]  /*63c0*/  @!P0 BRA `(.L_x_122) ;  /* 0x0000005000ac8947 */ /* 0x00cfea0003800000 */
.L_x_244:
[----:B------:R-:W-:Y:S01]  /*63d0*/  @!P1 IADD3 R6, P0, PT, R16, 0x580, RZ ;  /* 0x0000058010069810 */ /* 0x000fe20007f1e0ff */
[----:B------:R-:W-:Y:S01]  /*63e0*/  VOTEU.ALL UP0, P1 ;  /* 0x0000000000ff7886 */ /* 0x000fe20000800000 */
[----:B------:R-:W-:Y:S01]  /*63f0*/  UMOV UR6, 0x0 ;  /* 0x0000000000067882 */ /* 0x000fe20000000000 */
[----:B------:R-:W-:Y:S01]  /*6400*/  UMOV UR7, 0x10000000 ;  /* 0x1000000000077882 */ /* 0x000fe20000000000 */
[----:B------:R-:W-:Y:S01]  /*6410*/  @!P1 R2UR UR5, R6 ;  /* 0x00000000060592ca */ /* 0x000fe200000e0000 */
[----:B--2---:R-:W-:Y:S01]  /*6420*/  @!P1 IMAD.X R0, RZ, RZ, R17, P0 ;  /* 0x000000ffff009224 */ /* 0x004fe200000e0611 */
[----:B------:R-:W-:Y:S01]  /*6430*/  @!UP0 UIADD3 UR10, UPT, UPT, UR18, 0x40, URZ ;  /* 0x00000040120a8890 */ /* 0x000fe2000fffe0ff */
[----:B------:R-:W-:Y:S01]  /*6440*/  ISETP.NE.AND P0, PT, R14, 0x2, PT ;  /* 0x000000020e00780c */ /* 0x000fe20003f05270 */
[----:B------:R-:W-:Y:S01]  /*6450*/  @!UP0 UIADD3 UR8, UPT, UPT, UR21, 0x2400, URZ ;  /* 0x0000240015088890 */ /* 0x000fe2000fffe0ff */
[----:B------:R-:W-:Y:S01]  /*6460*/  LOP3.LUT R15, R15, 0x1, RZ, 0x3c, !PT ;  /* 0x000000010f0f7812 */ /* 0x000fe200078e3cff */
[----:B------:R-:W-:Y:S01]  /*6470*/  @!UP0 UIADD3 UR9, UPT, UPT, UR21, 0x208, URZ ;  /* 0x0000020815098890 */ /* 0x000fe2000fffe0ff */
[----:B------:R-:W-:Y:S01]  /*6480*/  @!P1 R2UR UR4, R0 ;  /* 0x00000000000492ca */ /* 0x000fe200000e0000 */
[----:B------:R-:W-:Y:S01]  /*6490*/  VOTEU.ALL UP0, P1 ;  /* 0x0000000000ff7886 */ /* 0x000fe20000800000 */
[----:B------:R-:W-:Y:S01]  /*64a0*/  UMOV UR11, UR19 ;  /* 0x00000013000b7c82 */ /* 0x000fe20008000000 */
[----:B------:R-:W-:Y:S01]  /*64b0*/  UMOV UR12, UR36 ;  /* 0x00000024000c7c82 */ /* 0x000fe20008000000 */
[----:B------:R-:W-:Y:S01]  /*64c0*/  SEL R0, RZ, 0x1, P0 ;  /* 0x00000001ff007807 */ /* 0x000fe20000000000 */
[----:B------:R-:W-:Y:S01]  /*64d0*/  UIADD3 UR20, UPT, UPT, UR13, UR60, URZ ;  /* 0x0000003c0d147290 */ /* 0x000fe2000fffe0ff */
[----:B------:R-:W-:Y:S01]  /*64e0*/  IMAD.U32 R8, RZ, RZ, UR5 ;  /* 0x00000005ff087e24 */ /* 0x000fe2000f8e00ff */
[----:B------:R-:W-:Y:S01]  /*64f0*/  SEL R14, R14, RZ, P0 ;  /* 0x000000ff0e0e7207 */ /* 0x000fe20000000000 */
[----:B------:R-:W-:Y:S01]  /*6500*/  UIADD3 UR16, UPT, UPT, UR14, UR59, URZ ;  /* 0x0000003b0e107290 */ /* 0x000fe2000fffe0ff */
[----:B------:R-:W-:Y:S01]  /*6510*/  LOP3.LUT R13, R13, R0, RZ, 0x3c, !PT ;  /* 0x000000000d0d7212 */ /* 0x000fe200078e3cff */
[----:B------:R-:W-:Y:S01]  /*6520*/  UPLOP3.LUT UP3, UPT, UPT, UPT, UPT, 0x80, 0x8 ;  /* 0x000000000008789c */ /* 0x000fe20003f6f070 */
[----:B------:R-:W-:Y:S02]  /*6530*/  UMOV UR36, UR26 ;  /* 0x0000001a00247c82 */ /* 0x000fe40008000000 */
[----:B------:R-:W-:Y:S01]  /*6540*/  IMAD.U32 R9, RZ, RZ, UR4 ;  /* 0x00000004ff097e24 */ /* 0x000fe2000f8e00ff */
[----:B------:R-:W-:Y:S04]  /*6550*/  @!P1 R2UR UR4, R8 ;  /* 0x00000000080492ca */ /* 0x000fe800000e0000 */
[----:B------:R-:W-:Y:S11]  /*6560*/  @!P1 R2UR UR5, R9 ;  /* 0x00000000090592ca */ /* 0x000ff600000e0000 */
[----:B------:R-:W-:Y:S02]  /*6570*/  @!UPT UIADD3 URZ, UPT, UPT, URZ, URZ, URZ ;  /* 0x000000fffffff290 */ /* 0x000fe4000fffe0ff */
[----:B------:R2:W-:Y:S01]  /*6580*/  @!UP0 UTMALDG.3D [UR8], [UR4], desc[UR6] ;  /* 0x00000608040085b4 */ /* 0x0005e20008011000 */
[----:B------:R2:W-:Y:S01]  /*6590*/  @!P1 SYNCS.ARRIVE.TRANS64.RED.A0TR RZ, [UR21+0x208], R7 ;  /* 0x00020807ffff99a7 */ /* 0x0005e20008300415 */
[----:B------:R-:W-:Y:S01]  /*65a0*/  SYNCS.ARRIVE.TRANS64.RED.A1T0 RZ, [UR33], RZ ;  /* 0x000000ffffff79a7 */ /* 0x000fe20008100421 */
[----:B------:R-:W-:Y:S05]  /*65b0*/  BRA.U UP1, `(.L_x_123) ;  /* 0xfffffff5012c7547 */ /* 0x000fea000b83ffff */
[----:B------:R-:W-:-:S04]  /*65c0*/  SHF.L.U32 R3, R15, 0x1f, RZ ;  /* 0x0000001f0f037819 */ /* 0x000fc800000006ff */
[----:B------:R-:W3:Y:S02]  /*65d0*/  SYNCS.PHASECHK.TRANS64.TRYWAIT P0, [UR21+0x210], R3 ;  /* 0x00021003ff0075a7 */ /* 0x000ee40008001115 */
[----:B---3--:R-:W-:Y:S05]  /*65e0*/  @!P0 BRA `(.L_x_124) ;  /* 0x00000050003c8947 */ /* 0x008fea0003800000 */
.L_x_246:
[----:B---3--:R-:W-:-:S07]  /*65f0*/  MOV R0, UR21 ;  /* 0x0000001500007c02 */ /* 0x008fce0008000f00 */
.L_x_125:
[----:B---3--:R-:W-:-:S04]  /*6600*/  SHF.L.U32 R3, R15, 0x1f, RZ ;  /* 0x0000001f0f037819 */ /* 0x008fc800000006ff */
[----:B------:R3:W4:Y:S03]  /*6610*/  SYNCS.PHASECHK.TRANS64.TRYWAIT P0, [R0+URZ+0x218], R3 ;  /* 0x00021803000075a7 */ /* 0x00072600080011ff */
[----:B----4-:R-:W-:Y:S05]  /*6620*/  @!P0 NANOSLEEP.SYNCS 0x989680 ;  /* 0x009896800000895d */ /* 0x010fea0003900000 */
[----:B------:R-:W4:Y:S02]  /*6630*/  @!P0 SYNCS.PHASECHK.TRANS64 P0, [R0+URZ+0x218], R3 ;  /* 0x00021803000085a7 */ /* 0x000f2400080010ff */
[----:B-12-4-:R-:W-:Y:S05]  /*6640*/  @P0 EXIT ;  /* 0x000000000000094d */ /* 0x016fea0003800000 */
[----:B------:R-:W-:Y:S05]  /*6650*/  BRA `(.L_x_125) ;  /* 0xfffffffc00e87947 */ /* 0x000fea000383ffff */
.L_x_114:
[----:B------:R-:W-:-:S06]  /*6660*/  UISETP.GE.AND UP0, UPT, UR21, 0x4, UPT ;  /* 0x000000041500788c */ /* 0x000fcc000bf06270 */
[----:B------:R-:W-:-:S13]  /*6670*/  PLOP3.LUT P0, PT, PT, PT, UP0, 0x80, 0x8 ;  /* 0x000000000008781c */ /* 0x000fda0003f0f008 */
[----:B------:R-:W-:Y:S05]  /*6680*/  @!P0 EXIT ;  /* 0x000000000000894d */ /* 0x000fea0003800000 */
[----:B------:R-:W-:Y:S01]  /*6690*/  BAR.SYNC.DEFER_BLOCKING 0x6, 0xa0 ;  /* 0x0182800000007b1d */ /* 0x000fe20000010000 */
[C---:B------:R-:W-:Y:S01]  /*66a0*/  IMAD.SHL.U32 R4, R177.reuse, 0x40, RZ ;  /* 0x00000040b1047824 */ /* 0x040fe200078e00ff */
[C---:B------:R-:W-:Y:S01]  /*66b0*/  LOP3.LUT R181, R177.reuse, 0x60, RZ, 0xc0, !PT ;  /* 0x00000060b1b57812 */ /* 0x040fe200078ec0ff */
[C---:B------:R-:W-:Y:S01]  /*66c0*/  IMAD.SHL.U32 R137, R177.reuse, 0x8, RZ ;  /* 0x00000008b1897824 */ /* 0x040fe200078e00ff */
[C---:B------:R-:W-:Y:S01]  /*66d0*/  LOP3.LUT R179, R177.reuse, 0x2, RZ, 0xc0, !PT ;  /* 0x00000002b1b37812 */ /* 0x040fe200078ec0ff */
[----:B------:R-:W-:Y:S01]  /*66e0*/  IMAD.U32 R69, R177, 0x10000, RZ ;  /* 0x00010000b1457824 */ /* 0x000fe200078e00ff */
[----:B------:R-:W-:Y:S02]  /*66f0*/  UMOV UR44, 0x400 ;  /* 0x00000400002c7882 */ /* 0x000fe40000000000 */
[----:B------:R-:W1:Y:S01]  /*6700*/  LDC.64 R158, c[0x0][0x888] ;  /* 0x00022200ff9e7b82 */ /* 0x000e620000000a00 */
[----:B------:R-:W-:Y:S01]  /*6710*/  ULEA UR44, UR50, UR44, 0x18 ;  /* 0x0000002c322c7291 */ /* 0x000fe2000f8ec0ff */
[----:B------:R-:W-:Y:S01]  /*6720*/  LOP3.LUT R6, R4, 0x180, RZ, 0xc0, !PT ;  /* 0x0000018004067812 */ /* 0x000fe200078ec0ff */
[----:B------:R-:W-:Y:S01]  /*6730*/  HFMA2 R165, -RZ, RZ, 0, 0 ;  /* 0x00000000ffa57431 */ /* 0x000fe200000001ff */
[----:B------:R-:W-:Y:S01]  /*6740*/  LOP3.LUT R69, R69, 0x600000, RZ, 0xc0, !PT ;  /* 0x0060000045457812 */ /* 0x000fe200078ec0ff */
[----:B------:R-:W-:Y:S01]  /*6750*/  UIADD3 UR4, UPT, UPT, UR44, 0x4400, URZ ;  /* 0x000044002c047890 */ /* 0x000fe2000fffe0ff */
[----:B------:R-:W-:Y:S01]  /*6760*/  LOP3.LUT R137, R6, 0x30, R137, 0xf8, !PT ;  /* 0x0000003006897812 */ /* 0x000fe200078ef889 */
[----:B------:R-:W-:Y:S01]  /*6770*/  IMAD.MOV.U32 R68, RZ, RZ, RZ ;  /* 0x000000ffff447224 */ /* 0x000fe200078e00ff */
[----:B------:R-:W2:Y:S01]  /*6780*/  LDC.64 R160, c[0x0][0x890] ;  /* 0x00022400ffa07b82 */ /* 0x000ea20000000a00 */
[----:B------:R-:W-:-:S02]  /*6790*/  LOP3.LUT R177, R177, 0x4, RZ, 0xc0, !PT ;  /* 0x00000004b1b17812 */ /* 0x000fc400078ec0ff */
[----:B------:R-:W-:Y:S02]  /*67a0*/  CS2R R170, SRZ ;  /* 0x0000000000aa7805 */ /* 0x000fe4000001ff00 */
[----:B------:R-:W-:Y:S02]  /*67b0*/  LOP3.LUT R137, R137, 0x1e40, R4, 0xf8, !PT ;  /* 0x00001e4089897812 */ /* 0x000fe400078ef804 */
[----:B------:R-:W-:Y:S02]  /*67c0*/  CS2R R168, SRZ ;  /* 0x0000000000a87805 */ /* 0x000fe4000001ff00 */
[----:B------:R-:W-:Y:S01]  /*67d0*/  IADD3 R176, PT, PT, -R177, 0x2, RZ ;  /* 0x00000002b1b07810 */ /* 0x000fe20007ffe1ff */
[----:B------:R-:W-:Y:S01]  /*67e0*/  IMAD.MOV R167, RZ, RZ, -R179 ;  /* 0x000000ffffa77224 */ /* 0x000fe200078e0ab3 */
[----:B------:R-:W-:Y:S01]  /*67f0*/  MOV R180, UR4 ;  /* 0x0000000400b47c02 */ /* 0x000fe20008000f00 */
[----:B------:R-:W3:Y:S01]  /*6800*/  LDC.64 R156, c[0x0][0x8b0] ;  /* 0x00022c00ff9c7b82 */ /* 0x000ee20000000a00 */
[----:B------:R-:W4:Y:S01]  /*6810*/  LDS R0, [UR44+0x2e0] ;  /* 0x0002e02cff007984 */ /* 0x000f220008000800 */
[----:B------:R-:W-:Y:S01]  /*6820*/  VIADD R178, R137, UR44 ;  /* 0x0000002c89b27c36 */ /* 0x000fe20008000000 */
[----:B------:R-:W1:Y:S01]  /*6830*/  LDCU UR57, c[0x0][0x370] ;  /* 0x00006e00ff3977ac */ /* 0x000e620008000800 */
[----:B------:R-:W-:-:S02]  /*6840*/  IMAD.MOV R166, RZ, RZ, -R177 ;  /* 0x000000ffffa67224 */ /* 0x000fc400078e0ab1 */
[----:B------:R-:W-:Y:S01]  /*6850*/  VIADD R178, R178, 0x400 ;  /* 0x00000400b2b27836 */ /* 0x000fe20000000000 */
[----:B------:R-:W1:Y:S01]  /*6860*/  LDCU.64 UR62, c[0x0][0x348] ;  /* 0x00006900ff3e77ac */ /* 0x000e620008000a00 */
[----:B------:R-:W1:Y:S01]  /*6870*/  LDC.64 R138, c[0x0][0x8a8] ;  /* 0x00022a00ff8a7b82 */ /* 0x000e620000000a00 */
[----:B------:R-:W1:Y:S01]  /*6880*/  LDCU UR43, c[0x0][0xb0c] ;  /* 0x00016180ff2b77ac */ /* 0x000e620008000800 */
[----:B------:R-:W1:Y:S01]  /*6890*/  LDCU UR39, c[0x0][0xb30] ;  /* 0x00016600ff2777ac */ /* 0x000e620008000800 */
[----:B------:R-:W1:Y:S01]  /*68a0*/  LDCU.64 UR46, c[0x0][0x888] ;  /* 0x00011100ff2e77ac */ /* 0x000e620008000a00 */
[----:B------:R-:W1:Y:S01]  /*68b0*/  LDCU.64 UR40, c[0x0][0xb28] ;  /* 0x00016500ff2877ac */ /* 0x000e620008000a00 */
[----:B------:R-:W1:Y:S01]  /*68c0*/  LDCU.128 UR52, c[0x0][0xb10] ;  /* 0x00016200ff3477ac */ /* 0x000e620008000c00 */
[----:B------:R-:W1:Y:S01]  /*68d0*/  LDCU UR56, c[0x0][0x374] ;  /* 0x00006e80ff3877ac */ /* 0x000e620008000800 */
[----:B------:R-:W-:Y:S01]  /*68e0*/  UIADD3 UR61, UPT, UPT, UR44, 0x400, URZ ;  /* 0x000004002c3d7890 */ /* 0x000fe2000fffe0ff */
[----:B--2-4-:R-:W-:-:S11]  /*68f0*/  IMAD.IADD R69, R0, 0x1, R69 ;  /* 0x0000000100457824 */ /* 0x014fd600078e0245 */
.L_x_152:
[C---:B------:R-:W-:Y:S02]  /*6900*/  LEA R3, R165.reuse, UR44, 0x3 ;  /* 0x0000002ca5037c11 */ /* 0x040fe4000f8e18ff */
[----:B------:R-:W-:Y:S02]  /*6910*/  SHF.L.U32 R0, R170, 0x1f, RZ ;  /* 0x0000001faa007819 */ /* 0x000fe400000006ff */
[----:B------:R-:W-:Y:S02]  /*6920*/  LEA R5, R165, UR44, 0x4 ;  /* 0x0000002ca5057c11 */ /* 0x000fe4000f8e20ff */
[----:B------:R-:W2:Y:S02]  /*6930*/  SYNCS.PHASECHK.TRANS64.TRYWAIT P0, [R3+URZ+0x230], R0 ;  /* 0x00023000030075a7 */ /* 0x000ea400080011ff */
[----:B-12---:R-:W-:Y:S05]  /*6940*/  @!P0 BRA `(.L_x_126) ;  /* 0x0000004c007c8947 */ /* 0x006fea0003800000 */
.L_x_247:
[----:B------:R-:W4:Y:S01]  /*6950*/  LDS.128 R4, [R5+0x2c0] ;  /* 0x0002c00005047984 */ /* 0x000f220000000c00 */
[----:B------:R-:W-:Y:S01]  /*6960*/  UISETP.GE.AND UP0, UPT, UR42, 0x1, UPT ;  /* 0x000000012a00788c */ /* 0x000fe2000bf06270 */
[----:B------:R-:W-:Y:S01]  /*6970*/  @!PT LDS RZ, [RZ] ;  /* 0x00000000fffff984 */ /* 0x000fe20000000800 */
[----:B------:R-:W-:Y:S01]  /*6980*/  @!PT LDS RZ, [RZ] ;  /* 0x00000000fffff984 */ /* 0x000fe20000000800 */
[----:B------:R-:W-:Y:S01]  /*6990*/  @!PT LDS RZ, [RZ] ;  /* 0x00000000fffff984 */ /* 0x000fe20000000800 */
[----:B------:R-:W-:Y:S01]  /*69a0*/  @!PT LDS RZ, [RZ] ;  /* 0x00000000fffff984 */ /* 0x000fe20000000800 */
[----:B------:R1:W-:Y:S06]  /*69b0*/  MEMBAR.ALL.CTA ;  /* 0x0000000000007992 */ /* 0x0003ec0000008000 */
[----:B-1----:R-:W1:Y:S01]  /*69c0*/  FENCE.VIEW.ASYNC.S ;  /* 0x00000000000073c6 */ /* 0x002e620000000000 */
[----:B----4-:R-:W-:Y:S11]  /*69d0*/  LOP3.LUT P0, RZ, R6, 0x1, RZ, 0xc0, !PT ;  /* 0x0000000106ff7812 */ /* 0x010ff6000780c0ff */
[----:B------:R-:W-:Y:S02]  /*69e0*/  @!UPT UIADD3 URZ, UPT, UPT, URZ, URZ, URZ ;  /* 0x000000fffffff290 */ /* 0x000fe4000fffe0ff */
[----:B-1----:R-:W-:Y:S01]  /*69f0*/  VOTEU.ANY UP1, P0 ;  /* 0x0000000000ff7886 */ /* 0x002fe20000020100 */
[----:B------:R-:W-:Y:S01]  /*6a00*/  PLOP3.LUT P0, PT, PT, PT, UP1, 0x80, 0x8 ;  /* 0x000000000008781c */ /* 0x000fe20003f0f018 */
[----:B------:R-:W-:Y:S11]  /*6a10*/  UP2UR UR45, UPR, URZ, 0x2 ;  /* 0x00000002ff2d7883 */ /* 0x000ff60008000000 */
[----:B------:R-:W-:Y:S01]  /*6a20*/  @!UPT UIADD3 URZ, UPT, UPT, URZ, URZ, URZ ;  /* 0x000000fffffff290 */ /* 0x000fe2000fffe0ff */
[----:B--2---:R-:W-:Y:S02]  /*6a30*/  @P0 SHF.R.U32.HI R0, RZ, 0x10, R5 ;  /* 0x00000010ff000819 */ /* 0x004fe40000011605 */
        /* <DEDUP_REMOVED lines=12> */
[----:B------:R-:W2:Y:S01]  /*6b00*/  LDCU UR12, c[0x0][0xb20] ;  /* 0x00016400ff0c77ac */ /* 0x000ea20008000800 */
[----:B------:R-:W-:Y:S02]  /*6b10*/  UIMAD.WIDE.U32 UR4, UR56, UR55, URZ ;  /* 0x00000037380472a5 */ /* 0x000fe4000f8e00ff */
[----:B------:R-:W-:Y:S02]  /*6b20*/  UIMAD.WIDE.U32 UR6, UR57, UR52, URZ ;  /* 0x00000034390672a5 */ /* 0x000fe4000f8e00ff */
[----:B------:R-:W-:Y:S02]  /*6b30*/  UISETP.NE.AND UP0, UPT, UR54, 0x1, UPT ;  /* 0x000000013600788c */ /* 0x000fe4000bf05270 */
[----:B------:R-:W-:Y:S02]  /*6b40*/  UIMAD.WIDE.U32 UR8, UR37, UR55, URZ ;  /* 0x00000037250872a5 */ /* 0x000fe4000f8e00ff */
[----:B------:R-:W-:Y:S02]  /*6b50*/  UIMAD.WIDE.U32 UR10, UR38, UR52, URZ ;  /* 0x00000034260a72a5 */ /* 0x000fe4000f8e00ff */
[----:B------:R-:W-:Y:S02]  /*6b60*/  UISETP.NE.AND UP1, UPT, UR43, 0x1, UPT ;  /* 0x000000012b00788c */ /* 0x000fe4000bf25270 */
[----:B------:R-:W-:Y:S01]  /*6b70*/  UISETP.NE.AND UP2, UPT, UR42, 0x1, UPT ;  /* 0x000000012a00788c */ /* 0x000fe2000bf45270 */
[----:B------:R-:W-:Y:S02]  /*6b80*/  UMOV UR4, UR5 ;  /* 0x0000000500047c82 */ /* 0x000fe40008000000 */
[----:B--2---:R-:W-:Y:S03]  /*6b90*/  USHF.R.U32.HI UR5, URZ, UR12, UR4 ;  /* 0x0000000cff057299 */ /* 0x004fe60008011604 */
[----:B------:R-:W-:Y:S02]  /*6ba0*/  UMOV UR4, UR7 ;  /* 0x0000000700047c82 */ /* 0x000fe40008000000 */
[----:B------:R-:W-:Y:S02]  /*6bb0*/  USHF.R.U32.HI UR7, URZ, UR53, UR4 ;  /* 0x00000035ff077299 */ /* 0x000fe40008011604 */
[----:B------:R-:W-:Y:S02]  /*6bc0*/  USEL UR4, UR56, UR5, !UP0 ;  /* 0x0000000538047287 */ /* 0x000fe4000c000000 */
[----:B------:R-:W-:Y:S01]  /*6bd0*/  USEL UR7, UR57, UR7, !UP1 ;  /* 0x0000000739077287 */ /* 0x000fe2000c800000 */
[----:B------:R-:W-:Y:S01]  /*6be0*/  UMOV UR5, UR9 ;  /* 0x0000000900057c82 */ /* 0x000fe20008000000 */
[----:B------:R-:W-:Y:S02]  /*6bf0*/  UIMAD.WIDE.U32 UR8, UR4, UR40, URZ ;  /* 0x00000028040872a5 */ /* 0x000fe4000f8e00ff */
[----:B------:R-:W-:Y:S03]  /*6c00*/  USHF.R.U32.HI UR6, URZ, UR12, UR5 ;  /* 0x0000000cff067299 */ /* 0x000fe60008011605 */
[----:B------:R-:W-:Y:S01]  /*6c10*/  UMOV UR5, UR11 ;  /* 0x0000000b00057c82 */ /* 0x000fe20008000000 */
[----:B------:R-:W-:Y:S02]  /*6c20*/  UIMAD.WIDE.U32 UR10, UR7, UR40, URZ ;  /* 0x00000028070a72a5 */ /* 0x000fe4000f8e00ff */
[----:B------:R-:W-:Y:S02]  /*6c30*/  USHF.R.U32.HI UR12, URZ, UR53, UR5 ;  /* 0x00000035ff0c7299 */ /* 0x000fe40008011605 */
[----:B------:R-:W-:Y:S01]  /*6c40*/  USEL UR6, UR37, UR6, !UP0 ;  /* 0x0000000625067287 */ /* 0x000fe2000c000000 */
[----:B------:R-:W-:Y:S02]  /*6c50*/  UMOV UR5, UR9 ;  /* 0x0000000900057c82 */ /* 0x000fe40008000000 */
[----:B------:R-:W-:Y:S01]  /*6c60*/  UMOV UR10, UR11 ;  /* 0x0000000b000a7c82 */ /* 0x000fe20008000000 */
[----:B------:R-:W-:Y:S02]  /*6c70*/  @UP2 USHF.R.U32.HI UR4, URZ, UR41, UR5 ;  /* 0x00000029ff042299 */ /* 0x000fe40008011605 */
[----:B------:R-:W-:Y:S02]  /*6c80*/  @UP2 USHF.R.U32.HI UR7, URZ, UR41, UR10 ;  /* 0x00000029ff072299 */ /* 0x000fe4000801160a */
[----:B------:R-:W-:Y:S02]  /*6c90*/  UIMAD UR4, UR42, UR4, URZ ;  /* 0x000000042a0472a4 */ /* 0x000fe4000f8e02ff */
[----:B------:R-:W-:Y:S02]  /*6ca0*/  UIMAD.WIDE.U32 UR10, UR6, UR40, URZ ;  /* 0x00000028060a72a5 */ /* 0x000fe4000f8e00ff */
[----:B------:R-:W-:Y:S02]  /*6cb0*/  USEL UR5, UR38, UR12, !UP1 ;  /* 0x0000000c26057287 */ /* 0x000fe4000c800000 */
[----:B------:R-:W-:Y:S02]  /*6cc0*/  UIMAD UR8, UR42, UR7, URZ ;  /* 0x000000072a0872a4 */ /* 0x000fe4000f8e02ff */
[----:B------:R-:W-:Y:S03]  /*6cd0*/  UISETP.GE.AND UP0, UPT, UR6, UR4, UPT ;  /* 0x000000040600728c */ /* 0x000fe6000bf06270 */
[----:B------:R-:W-:Y:S01]  /*6ce0*/  UMOV UR4, UR11 ;  /* 0x0000000b00047c82 */ /* 0x000fe20008000000 */
[----:B------:R-:W-:Y:S02]  /*6cf0*/  UISETP.GE.OR UP0, UPT, UR5, UR8, UP0 ;  /* 0x000000080500728c */ /* 0x000fe40008706670 */
[----:B------:R-:W-:Y:S02]  /*6d00*/  USHF.R.U32.HI UR4, URZ, UR41, UR4 ;  /* 0x00000029ff047299 */ /* 0x000fe40008011604 */
[----:B------:R-:W-:Y:S02]  /*6d10*/  UIMAD.WIDE.U32 UR8, UR5, UR40, URZ ;  /* 0x00000028050872a5 */ /* 0x000fe4000f8e00ff */
[----:B------:R-:W-:Y:S02]  /*6d20*/  USEL UR11, UR6, UR4, !UP2 ;  /* 0x00000004060b7287 */ /* 0x000fe4000d000000 */
[----:B------:R-:W-:Y:S02]  /*6d30*/  UIADD3 UR8, UPT, UPT, -UR5, URZ, URZ ;  /* 0x000000ff05087290 */ /* 0x000fe4000fffe1ff */
[----:B------:R-:W-:Y:S01]  /*6d40*/  UIADD3 UR10, UPT, UPT, -UR11, URZ, URZ ;  /* 0x000000ff0b0a7290 */ /* 0x000fe2000fffe1ff */
[----:B------:R-:W-:Y:S01]  /*6d50*/  @!UP0 UMOV UR4, UR9 ;  /* 0x0000000900048c82 */ /* 0x000fe20008000000 */
[----:B------:R-:W-:Y:S02]  /*6d60*/  UIADD3 UR9, UPT, UPT, -UR6, URZ, URZ ;  /* 0x000000ff06097290 */ /* 0x000fe4000fffe1ff */
[----:B------:R-:W-:Y:S02]  /*6d70*/  @!UP0 USHF.R.U32.HI UR4, URZ, UR41, UR4 ;  /* 0x00000029ff048299 */ /* 0x000fe40008011604 */
[----:B------:R-:W-:Y:S02]  /*6d80*/  UIMAD UR10, UR42, UR10, UR6 ;  /* 0x0000000a2a0a72a4 */ /* 0x000fe4000f8e0206 */
[----:B------:R-:W-:Y:S04]  /*6d90*/  @!UP0 USEL UR4, UR5, UR4, !UP2 ;  /* 0x0000000405048287 */ /* 0x000fe8000d000000 */
[----:B------:R-:W-:Y:S02]  /*6da0*/  @!UP0 UIMAD UR10, UR7, UR10, UR4 ;  /* 0x0000000a070a82a4 */ /* 0x000fe4000f8e0204 */
[----:B------:R-:W-:Y:S02]  /*6db0*/  @!UP0 UIADD3 UR11, UPT, UPT, UR11, -UR4, URZ ;  /* 0x800000040b0b8290 */ /* 0x000fe4000fffe0ff */
[----:B------:R-:W-:Y:S02]  /*6dc0*/  UIMAD UR7, UR43, UR8, UR38 ;  /* 0x000000082b0772a4 */ /* 0x000fe4000f8e0226 */
[----:B------:R-:W-:Y:S02]  /*6dd0*/  @!UP0 UIMAD UR6, UR11, UR42, UR5 ;  /* 0x0000002a0b0682a4 */ /* 0x000fe4000f8e0205 */
[----:B------:R-:W-:Y:S01]  /*6de0*/  UIMAD UR4, UR54, UR9, UR37 ;  /* 0x00000009360472a4 */ /* 0x000fe2000f8e0225 */
[----:B------:R-:W-:Y:S02]  /*6df0*/  @!UP0 UMOV UR5, UR10 ;  /* 0x0000000a00058c82 */ /* 0x000fe40008000000 */
[----:B------:R-:W-:Y:S02]  /*6e00*/  UIMAD UR38, UR5, UR43, UR7 ;  /* 0x0000002b052672a4 */ /* 0x000fe4000f8e0207 */
[----:B------:R-:W-:Y:S11]  /*6e10*/  UIMAD UR37, UR6, UR54, UR4 ;  /* 0x00000036062572a4 */ /* 0x000ff6000f8e0204 */
[----:B------:R-:W-:Y:S01]  /*6e20*/  @!UPT UIADD3 URZ, UPT, UPT, URZ, URZ, URZ ;  /* 0x000000fffffff290 */ /* 0x000fe2000fffe0ff */
.L_x_127:
[----:B------:R-:W-:Y:S01]  /*6e30*/  UISETP.NE.AND UP0, UPT, UR39, 0x1, UPT ;  /* 0x000000012700788c */ /* 0x000fe2000bf05270 */
[----:B------:R-:W-:Y:S01]  /*6e40*/  IADD3 R165, PT, PT, R165, 0x1, RZ ;  /* 0x00000001a5a57810 */ /* 0x000fe20007ffe0ff */
[----:B------:R-:W-:Y:S02]  /*6e50*/  USHF.L.U32 UR50, UR16, 0x7, URZ ;  /* 0x0000000710327899 */ /* 0x000fe400080006ff */
[----:B------:R-:W-:Y:S07]  /*6e60*/  USHF.L.U32 UR49, UR20, 0x7, URZ ;  /* 0x0000000714317899 */ /* 0x000fee00080006ff */
[----:B------:R-:W2:Y:S01]  /*6e70*/  @!UP0 LDCU.128 UR12, c[0x0][0xb10] ;  /* 0x00016200ff0c87ac */ /* 0x000ea20008000c00 */
[----:B------:R-:W4:Y:S01]  /*6e80*/  @!UP0 LDCU UR5, c[0x0][0xb0c] ;  /* 0x00016180ff0587ac */ /* 0x000f220008000800 */
[----:B------:R-:W3:Y:S01]  /*6e90*/  @!UP0 LDCU UR10, c[0x0][0xb20] ;  /* 0x00016400ff0a87ac */ /* 0x000ee20008000800 */
[----:B--2---:R-:W-:Y:S02]  /*6ea0*/  UIMAD.WIDE.U32 UR8, UR38, UR12, URZ ;  /* 0x0000000c260872a5 */ /* 0x004fe4000f8e00ff */
[----:B------:R-:W-:Y:S02]  /*6eb0*/  UIMAD.WIDE.U32 UR6, UR37, UR15, URZ ;  /* 0x0000000f250672a5 */ /* 0x000fe4000f8e00ff */
[----:B------:R-:W-:Y:S03]  /*6ec0*/  @!UP0 UISETP.NE.AND UP1, UPT, UR14, 0x1, UPT ;  /* 0x000000010e00888c */ /* 0x000fe6000bf25270 */
[----:B------:R-:W-:Y:S01]  /*6ed0*/  @!UP0 UMOV UR4, UR9 ;  /* 0x0000000900048c82 */ /* 0x000fe20008000000 */
[----:B----4-:R-:W-:Y:S02]  /*6ee0*/  @!UP0 UISETP.NE.AND UP2, UPT, UR5, 0x1, UPT ;  /* 0x000000010500888c */ /* 0x010fe4000bf45270 */
[----:B------:R-:W-:Y:S01]  /*6ef0*/  @!UP0 USHF.R.U32.HI UR4, URZ, UR13, UR4 ;  /* 0x0000000dff048299 */ /* 0x000fe20008011604 */
[----:B------:R-:W-:Y:S02]  /*6f00*/  @!UP0 UMOV UR6, UR7 ;  /* 0x0000000700068c82 */ /* 0x000fe40008000000 */
[----:B---3--:R-:W-:Y:S02]  /*6f10*/  @!UP0 USHF.R.U32.HI UR6, URZ, UR10, UR6 ;  /* 0x0000000aff068299 */ /* 0x008fe40008011606 */
[----:B------:R-:W-:Y:S02]  /*6f20*/  @!UP0 USEL UR7, UR38, UR4, !UP2 ;  /* 0x0000000426078287 */ /* 0x000fe4000d000000 */
[----:B------:R-:W-:Y:S04]  /*6f30*/  @!UP0 USEL UR6, UR37, UR6, !UP1 ;  /* 0x0000000625068287 */ /* 0x000fe8000c800000 */
[----:B------:R-:W-:Y:S02]  /*6f40*/  @!UP0 UIADD3 UR4, UPT, UPT, -UR7, UR6, URZ ;  /* 0x0000000607048290 */ /* 0x000fe4000fffe1ff */
[----:B------:R-:W-:Y:S02]  /*6f50*/  @!UP0 UIADD3 UR6, UPT, UPT, UR7, -UR6, URZ ;  /* 0x8000000607068290 */ /* 0x000fe4000fffe0ff */
[----:B------:R-:W-:Y:S02]  /*6f60*/  @!UP0 UIMAD UR38, UR4, UR5, UR38 ;  /* 0x00000005042682a4 */ /* 0x000fe4000f8e0226 */
[----:B------:R-:W-:Y:S02]  /*6f70*/  @!UP0 UIMAD UR37, UR6, UR14, UR37 ;  /* 0x0000000e062582a4 */ /* 0x000fe4000f8e0225 */
[----:B------:R-:W-:Y:S09]  /*6f80*/  ULOP3.LUT UP0, URZ, UR61, 0x1b0, URZ, 0xc0, !UPT ;  /* 0x000001b03dff7892 */ /* 0x000ff2000f80c0ff */
[----:B------:R-:W-:Y:S05]  /*6f90*/  BRA.U !UP0, `(.L_x_128) ;  /* 0x0000000108407547 */ /* 0x000fea000b800000 */
[----:B------:R-:W2:Y:S01]  /*6fa0*/  LDCU.64 UR8, c[0x4][0x80] ;  /* 0x01001000ff0877ac */ /* 0x000ea20008000a00 */
[----:B------:R-:W-:Y:S01]  /*6fb0*/  MOV R3, 0x0 ;  /* 0x0000000000037802 */ /* 0x000fe20000000f00 */
[----:B------:R-:W-:Y:S02]  /*6fc0*/  HFMA2 R12, -RZ, RZ, 0, 5.9604644775390625e-08 ;  /* 0x00000001ff0c7431 */ /* 0x000fe400000001ff */
[----:B------:R-:W-:Y:S02]  /*6fd0*/  IMAD.MOV.U32 R8, RZ, RZ, 0x70 ;  /* 0x00000070ff087424 */ /* 0x000fe400078e00ff */
[----:B------:R-:W-:Y:S01]  /*6fe0*/  IMAD.MOV.U32 R13, RZ, RZ, RZ ;  /* 0x000000ffff0d7224 */ /* 0x000fe200078e00ff */
[----:B------:R-:W3:Y:S01]  /*6ff0*/  LDCU.64 UR6, c[0x4][0x88] ;  /* 0x01001100ff0677ac */ /* 0x000ee20008000a00 */
[----:B------:R-:W4:Y:S01]  /*7000*/  LDC.64 R2, c[0x4][R3] ;  /* 0x0100000003027b82 */ /* 0x000f220000000a00 */
[----:B------:R-:W1:Y:S01]  /*7010*/  LDCU.64 UR4, c[0x4][0x8] ;  /* 0x01000100ff0477ac */ /* 0x000e620008000a00 */
[----:B--2---:R-:W-:Y:S01]  /*7020*/  MOV R5, UR9 ;  /* 0x0000000900057c02 */ /* 0x004fe20008000f00 */
[----:B------:R-:W-:Y:S01]  /*7030*/  IMAD.U32 R4, RZ, RZ, UR8 ;  /* 0x00000008ff047e24 */ /* 0x000fe2000f8e00ff */
[----:B---3--:R-:W-:Y:S01]  /*7040*/  MOV R7, UR7 ;  /* 0x0000000700077c02 */ /* 0x008fe20008000f00 */
[----:B------:R-:W-:Y:S01]  /*7050*/  IMAD.U32 R6, RZ, RZ, UR6 ;  /* 0x00000006ff067e24 */ /* 0x000fe2000f8e00ff */
[----:B-1----:R-:W-:Y:S01]  /*7060*/  MOV R11, UR5 ;  /* 0x00000005000b7c02 */ /* 0x002fe20008000f00 */
[----:B------:R-:W-:Y:S02]  /*7070*/  IMAD.U32 R10, RZ, RZ, UR4 ;  /* 0x00000004ff0a7e24 */ /* 0x000fe4000f8e00ff */
[----:B------:R-:W-:Y:S07]  /*7080*/  LEPC R20, `(.L_x_128) ;  /* 0x000000001014794e */ /* 0x000fee0000000000 */
[----:B----45:R-:W-:Y:S05]  /*7090*/  CALL.ABS.NOINC R2 ;  /* 0x0000000002007343 */ /* 0x030fea0003c00000 */
.L_x_128:
[----:B------:R-:W-:Y:S01]  /*70a0*/  LOP3.LUT P0, RZ, R180, 0x1b0, RZ, 0xc0, !PT ;  /* 0x000001b0b4ff7812 */ /* 0x000fe2000780c0ff */
[----:B------:R-:W-:Y:S11]  /*70b0*/  BSSY.RECONVERGENT B6, `(.L_x_129) ;  /* 0x0000013000067945 */ /* 0x000ff60003800200 */
[----:B------:R-:W-:Y:S01]  /*70c0*/  @!UPT UIADD3 URZ, UPT, UPT, URZ, URZ, URZ ;  /* 0x000000fffffff290 */ /* 0x000fe2000fffe0ff */
[----:B------:R-:W-:Y:S05]  /*70d0*/  @!P0 BRA `(.L_x_130) ;  /* 0x0000000000408947 */ /* 0x000fea0003800000 */
        /* <DEDUP_REMOVED lines=16> */
.L_x_130:
[----:B------:R-:W-:Y:S05]  /*71e0*/  BSYNC.RECONVERGENT B6 ;  /* 0x0000000000067941 */ /* 0x000fea0003800200 */
.L_x_129:
[----:B------:R-:W-:Y:S02]  /*71f0*/  ISETP.NE.U32.AND P0, PT, RZ, UR46, PT ;  /* 0x0000002eff007c0c */ /* 0x000fe4000bf05070 */
[C---:B------:R-:W-:Y:S02]  /*7200*/  ISETP.NE.U32.AND P4, PT, R160.reuse, RZ, PT ;  /* 0x000000ffa000720c */ /* 0x040fe40003f85070 */
[----:B------:R-:W-:Y:S02]  /*7210*/  ISETP.NE.U32.AND P1, PT, R160, RZ, PT ;  /* 0x000000ffa000720c */ /* 0x000fe40003f25070 */
[----:B------:R-:W-:Y:S02]  /*7220*/  ISETP.NE.AND.EX P0, PT, RZ, UR47, PT, P0 ;  /* 0x0000002fff007c0c */ /* 0x000fe4000bf05300 */
[C---:B------:R-:W-:Y:S02]  /*7230*/  ISETP.NE.AND.EX P4, PT, R161.reuse, RZ, PT, P4 ;  /* 0x000000ffa100720c */ /* 0x040fe40003f85340 */
[----:B------:R-:W-:Y:S02]  /*7240*/  ISETP.NE.AND.EX P1, PT, R161, RZ, P0, P1 ;  /* 0x000000ffa100720c */ /* 0x000fe40000725310 */
[----:B------:R-:W-:Y:S02]  /*7250*/  ISETP.NE.U32.AND P5, PT, R156, RZ, PT ;  /* 0x000000ff9c00720c */ /* 0x000fe40003fa5070 */
[----:B------:R-:W-:Y:S02]  /*7260*/  ISETP.NE.U32.AND P2, PT, RZ, UR46, PT ;  /* 0x0000002eff007c0c */ /* 0x000fe4000bf45070 */
[----:B------:R-:W-:Y:S02]  /*7270*/  PLOP3.LUT P0, PT, PT, PT, PT, 0x8, 0x80 ;  /* 0x000000000080781c */ /* 0x000fe40003f0e170 */
[----:B------:R-:W-:Y:S02]  /*7280*/  ISETP.NE.AND.EX P5, PT, R157, RZ, PT, P5 ;  /* 0x000000ff9d00720c */ /* 0x000fe40003fa5350 */
[----:B------:R-:W-:Y:S03]  /*7290*/  ISETP.NE.AND.EX P2, PT, RZ, UR47, PT, P2 ;  /* 0x0000002fff007c0c */ /* 0x000fe6000bf45320 */
[----:B------:R-:W-:Y:S01]  /*72a0*/  @!P1 PLOP3.LUT P0, PT, P4, PT, PT, 0x80, 0x8 ;  /* 0x000000000008981c */ /* 0x000fe2000270f070 */
[----:B------:R-:W-:Y:S01]  /*72b0*/  @!UPT UIADD3 URZ, UPT, UPT, URZ, URZ, URZ ;  /* 0x000000fffffff290 */ /* 0x000fe2000fffe0ff */
[----:B------:R-:W-:Y:S11]  /*72c0*/  @!P4 BRA `(.L_x_131) ;  /* 0x000000000030c947 */ /* 0x000ff60003800000 */
[----:B------:R-:W-:Y:S01]  /*72d0*/  ISETP.NE.U32.AND P3, PT, R158, RZ, PT ;  /* 0x000000ff9e00720c */ /* 0x000fe20003f65070 */
[----:B------:R-:W2:Y:S01]  /*72e0*/  LDCU.64 UR4, c[0x0][0x358] ;  /* 0x00006b00ff0477ac */ /* 0x000ea20008000a00 */
[----:B------:R-:W-:Y:S02]  /*72f0*/  IMAD.MOV.U32 R162, RZ, RZ, 0x1 ;  /* 0x00000001ffa27424 */ /* 0x000fe400078e00ff */
[----:B------:R-:W-:Y:S11]  /*7300*/  ISETP.NE.AND.EX P3, PT, R159, RZ, PT, P3 ;  /* 0x000000ff9f00720c */ /* 0x000ff60003f65330 */
[----:B------:R-:W-:Y:S02]  /*7310*/  @!UPT UIADD3 URZ, UPT, UPT, URZ, URZ, URZ ;  /* 0x000000fffffff290 */ /* 0x000fe4000fffe0ff */
[----:B------:R-:W3:Y:S01]  /*7320*/  @P3 LDC.64 R2, c[0x0][0x888] ;  /* 0x00022200ff023b82 */ /* 0x000ee20000000a00 */
[----:B-1----:R-:W-:Y:S04]  /*7330*/  @P3 IMAD R0, R160, UR36, RZ ;  /* 0x00000024a0003c24 */ /* 0x002fe8000f8e02ff */
[----:B---3--:R-:W-:Y:S04]  /*7340*/  @P3 IMAD.WIDE R2, R0, 0x4, R2 ;  /* 0x0000000400023825 */ /* 0x008fe800078e0202 */
[----:B------:R-:W-:Y:S01]  /*7350*/  HFMA2 R0, -RZ, RZ, 0, 5.9604644775390625e-08 ;  /* 0x00000001ff007431 */ /* 0x000fe200000001ff */
[----:B--2--5:R2:W5:Y:S04]  /*7360*/  @P3 LDG.E R73, desc[UR4][R2.64] ;  /* 0x0000000402493981 */ /* 0x024568000c1e1900 */
[----:B------:R-:W-:Y:S01]  /*7370*/  @!P3 PRMT R162, R0, 0x7610, R162 ;  /* 0x0000761000a2b816 */ /* 0x000fe200000000a2 */
[----:B--2---:R-:W3:Y:S06]  /*7380*/  @!P3 LDC R73, c[0x0][0x880] ;  /* 0x00022000ff49bb82 */ /* 0x004eec0000000800 */
.L_x_131:
[----:B------:R-:W-:Y:S05]  /*7390*/  @!P5 BRA `(.L_x_132) ;  /* 0x000000000024d947 */ /* 0x000fea0003800000 */
[----:B------:R-:W-:Y:S01]  /*73a0*/  ISETP.NE.U32.AND P3, PT, R138, RZ, PT ;  /* 0x000000ff8a00720c */ /* 0x000fe20003f65070 */
[----:B------:R-:W2:Y:S03]  /*73b0*/  LDCU.64 UR4, c[0x0][0x358] ;  /* 0x00006b00ff0477ac */ /* 0x000ea60008000a00 */
[----:B------:R-:W-:Y:S11]  /*73c0*/  ISETP.NE.AND.EX P3, PT, R139, RZ, PT, P3 ;  /* 0x000000ff8b00720c */ /* 0x000ff60003f65330 */
[----:B------:R-:W-:Y:S02]  /*73d0*/  @!UPT UIADD3 URZ, UPT, UPT, URZ, URZ, URZ ;  /* 0x000000fffffff290 */ /* 0x000fe4000fffe0ff */
[----:B------:R-:W4:Y:S01]  /*73e0*/  @P3 LDC.64 R2, c[0x0][0x8a8] ;  /* 0x00022a00ff023b82 */ /* 0x000f220000000a00 */
[----:B-1----:R-:W-:Y:S04]  /*73f0*/  @P3 IMAD R0, R156, UR36, RZ ;  /* 0x000000249c003c24 */ /* 0x002fe8000f8e02ff */
[----:B----4-:R-:W-:Y:S05]  /*7400*/  @P3 IMAD.WIDE R2, R0, 0x4, R2 ;  /* 0x0000000400023825 */ /* 0x010fea00078e0202 */
[----:B--2--5:R2:W5:Y:S02]  /*7410*/  @P3 LDG.E R70, desc[UR4][R2.64] ;  /* 0x0000000402463981 */ /* 0x024564000c1e1900 */
[----:B--2---:R-:W4:Y:S02]  /*7420*/  @!P3 LDC R70, c[0x0][0x8a0] ;  /* 0x00022800ff46bb82 */ /* 0x004f240000000800 */
.L_x_132:
[----:B---3-5:R-:W-:Y:S01]  /*7430*/  FSETP.NEU.AND P3, PT, R73, RZ, PT ;  /* 0x000000ff4900720b */ /* 0x028fe20003f6d000 */
[----:B------:R-:W-:Y:S01]  /*7440*/  BSSY B1, `(.L_x_133) ;  /* 0x0000046000017945 */ /* 0x000fe20003800000 */
[----:B------:R-:W-:Y:S01]  /*7450*/  SEL R7, RZ, 0xffffffff, P2 ;  /* 0xffffffffff077807 */ /* 0x000fe20001000000 */
[----:B------:R-:W-:Y:S01]  /*7460*/  IMAD.MOV.U32 R193, RZ, RZ, 0x1 ;  /* 0x00000001ffc17424 */ /* 0x000fe200078e00ff */
[----:B-1----:R-:W-:Y:S01]  /*7470*/  @!P1 SEL R0, RZ, 0xffffffff, P3 ;  /* 0xffffffffff009807 */ /* 0x002fe20001800000 */
[----:B------:R-:W-:Y:S01]  /*7480*/  IMAD R71, R68, 0x80, R69 ;  /* 0x0000008044477824 */ /* 0x000fe200078e0245 */
[----:B------:R-:W-:Y:S02]  /*7490*/  LOP3.LUT P2, RZ, R162, 0xff, RZ, 0xc0, !PT ;  /* 0x000000ffa2ff7812 */ /* 0x000fe4000784c0ff */
[----:B------:R-:W-:Y:S02]  /*74a0*/  CS2R R154, SRZ ;  /* 0x00000000009a7805 */ /* 0x000fe4000001ff00 */
[----:B------:R-:W-:Y:S02]  /*74b0*/  LEA R3, R169, UR44, 0x3 ;  /* 0x0000002ca9037c11 */ /* 0x000fe4000f8e18ff */
[----:B------:R-:W-:Y:S02]  /*74c0*/  CS2R R152, SRZ ;  /* 0x0000000000987805 */ /* 0x000fe4000001ff00 */
[----:B------:R-:W-:Y:S02]  /*74d0*/  @P0 SEL R0, R7, R0, !P2 ;  /* 0x0000000007000207 */ /* 0x000fe40005000000 */
[----:B------:R-:W-:Y:S02]  /*74e0*/  CS2R R150, SRZ ;  /* 0x0000000000967805 */ /* 0x000fe4000001ff00 */
[----:B------:R-:W-:Y:S02]  /*74f0*/  LEA R164, R68, UR44, 0x3 ;  /* 0x0000002c44a47c11 */ /* 0x000fe4000f8e18ff */
[----:B------:R-:W-:Y:S02]  /*7500*/  CS2R R148, SRZ ;  /* 0x0000000000947805 */ /* 0x000fe4000001ff00 */
[----:B------:R-:W-:Y:S02]  /*7510*/  @!P1 LOP3.LUT R0, R0, 0x1, RZ, 0xc0, !PT ;  /* 0x0000000100009812 */ /* 0x000fe400078ec0ff */
[----:B------:R-:W-:Y:S02]  /*7520*/  CS2R R146, SRZ ;  /* 0x0000000000927805 */ /* 0x000fe4000001ff00 */
[----:B------:R-:W-:Y:S02]  /*7530*/  SHF.L.U32 R5, R171, 0x1f, RZ ;  /* 0x0000001fab057819 */ /* 0x000fe400000006ff */
[----:B------:R-:W-:Y:S02]  /*7540*/  CS2R R144, SRZ ;  /* 0x0000000000907805 */ /* 0x000fe4000001ff00 */
[----:B------:R-:W-:Y:S02]  /*7550*/  ISETP.NE.U32.OR P6, PT, R0, 0x1, P1 ;  /* 0x000000010000780c */ /* 0x000fe40000fc5470 */
[----:B------:R-:W-:Y:S02]  /*7560*/  CS2R R142, SRZ ;  /* 0x00000000008e7805 */ /* 0x000fe4000001ff00 */
[----:B------:R-:W-:Y:S02]  /*7570*/  SEL R0, RZ, 0xffffffff, P3 ;  /* 0xffffffffff007807 */ /* 0x000fe40001800000 */
[----:B------:R-:W-:Y:S02]  /*7580*/  CS2R R140, SRZ ;  /* 0x00000000008c7805 */ /* 0x000fe4000001ff00 */
[----:B------:R-:W-:Y:S02]  /*7590*/  P2R R172, PR, RZ, 0x40 ;  /* 0x00000040ffac7803 */ /* 0x000fe40000000000 */
[----:B------:R-:W-:Y:S04]  /*75a0*/  @P4 SEL R0, R7, R0, !P2 ;  /* 0x0000000007004207 */ /* 0x000fe80005000000 */
[----:B------:R-:W-:Y:S02]  /*75b0*/  LOP3.LUT R0, R0, 0x1, RZ, 0xc0, !PT ;  /* 0x0000000100007812 */ /* 0x000fe400078ec0ff */
[----:B------:R-:W-:Y:S02]  /*75c0*/  @P6 SHF.L.U32 R2, R168, 0x1f, RZ ;  /* 0x0000001fa8026819 */ /* 0x000fe400000006ff */
[----:B------:R-:W-:Y:S02]  /*75d0*/  ISETP.NE.U32.AND P5, PT, R0, 0x1, PT ;  /* 0x000000010000780c */ /* 0x000fe40003fa5070 */
[----:B------:R-:W1:Y:S02]  /*75e0*/  @P6 SYNCS.PHASECHK.TRANS64.TRYWAIT P1, [R3+URZ+0x200], R2 ;  /* 0x00020002030065a7 */ /* 0x000e6400080211ff */
[----:B------:R-:W-:Y:S01]  /*75f0*/  P2R R194, PR, RZ, 0x20 ;  /* 0x00000020ffc27803 */ /* 0x000fe20000000000 */
[----:B------:R2:W3:Y:S01]  /*7600*/  SYNCS.PHASECHK.TRANS64.TRYWAIT P0, [R164+URZ+0x250], R5 ;  /* 0x00025005a40075a7 */ /* 0x0004e200080011ff */
[----:B-1----:R-:W-:Y:S01]  /*7610*/  @P6 SEL R193, RZ, 0x1, !P1 ;  /* 0x00000001ffc16807 */ /* 0x002fe20004800000 */
[----:B--2---:R-:W-:Y:S06]  /*7620*/  @!P6 BRA `(.L_x_134) ;  /* 0x00000000009ce947 */ /* 0x004fec0003800000 */
[----:B------:R-:W-:Y:S01]  /*7630*/  @P5 IMAD R8, R169, 0x2000, R178 ;  /* 0x00002000a9085824 */ /* 0x000fe200078e02b2 */
[----:B------:R-:W1:Y:S01]  /*7640*/  S2R R0, SR_CgaCtaId ;  /* 0x0000000000007919 */ /* 0x000e620000008800 */
[----:B------:R-:W-:Y:S01]  /*7650*/  ISETP.NE.AND P1, PT, R193, RZ, PT ;  /* 0x000000ffc100720c */ /* 0x000fe20003f25270 */
[----:B------:R-:W-:Y:S01]  /*7660*/  BSSY B0, `(.L_x_135) ;  /* 0x0000010000007945 */ /* 0x000fe20003800000 */
[--C-:B------:R-:W-:Y:S01]  /*7670*/  @P5 IMAD R7, R179, -0x10, R8.reuse ;  /* 0xfffffff0b3075824 */ /* 0x100fe200078e0208 */
[----:B------:R-:W-:Y:S01]  /*7680*/  CS2R R142, SRZ ;  /* 0x00000000008e7805 */ /* 0x000fe2000001ff00 */
[----:B------:R-:W-:Y:S01]  /*7690*/  @P5 IMAD R6, R177, -0x10, R8 ;  /* 0xfffffff0b1065824 */ /* 0x000fe200078e0208 */
[----:B------:R-:W-:Y:S01]  /*76a0*/  CS2R R140, SRZ ;  /* 0x00000000008c7805 */ /* 0x000fe2000001ff00 */
[----:B------:R-:W-:Y:S01]  /*76b0*/  @P5 IMAD R4, R176, 0x10, R7 ;  /* 0x00000010b0045824 */ /* 0x000fe200078e0207 */
[----:B------:R-:W-:Y:S02]  /*76c0*/  CS2R R150, SRZ ;  /* 0x0000000000967805 */ /* 0x000fe4000001ff00 */
[----:B------:R-:W-:Y:S02]  /*76d0*/  CS2R R148, SRZ ;  /* 0x0000000000947805 */ /* 0x000fe4000001ff00 */
[----:B------:R-:W-:Y:S02]  /*76e0*/  CS2R R146, SRZ ;  /* 0x0000000000927805 */ /* 0x000fe4000001ff00 */
[----:B------:R-:W-:Y:S02]  /*76f0*/  CS2R R144, SRZ ;  /* 0x0000000000907805 */ /* 0x000fe4000001ff00 */
[----:B------:R-:W-:Y:S02]  /*7700*/  CS2R R154, SRZ ;  /* 0x00000000009a7805 */ /* 0x000fe4000001ff00 */
[----:B------:R-:W-:Y:S01]  /*7710*/  CS2R R152, SRZ ;  /* 0x0000000000987805 */ /* 0x000fe2000001ff00 */
[----:B------:R-:W-:Y:S06]  /*7720*/  @P1 BRA `(.L_x_136) ;  /* 0x00000000000c1947 */ /* 0x000fec0003800000 */
[----:B------:R-:W-:Y:S04]  /*7730*/  SHF.L.U32 R2, R168, 0x1f, RZ ;  /* 0x0000001fa8027819 */ /* 0x000fe800000006ff */
[----:B------:R-:W2:Y:S02]  /*7740*/  SYNCS.PHASECHK.TRANS64.TRYWAIT P1, [R3+URZ+0x200], R2 ;  /* 0x00020002030075a7 */ /* 0x000ea400080211ff */
[----:B--2---:R-:W-:Y:S05]  /*7750*/  @!P1 BRA `(.L_x_137) ;  /* 0x00000040000c9947 */ /* 0x004fea0003800000 */
.L_x_136:
[----:B------:R-:W-:Y:S05]  /*7760*/  BSYNC B0 ;  /* 0x0000000000007941 */ /* 0x000fea0003800000 */
.L_x_135:
[----:B------:R-:W-:Y:S01]  /*7770*/  ISETP.NE.AND P1, PT, R194, RZ, PT ;  /* 0x000000ffc200720c */ /* 0x000fe20003f25270 */
[----:B--2---:R-:W-:Y:S02]  /*7780*/  VIADD R3, R3, 0x210 ;  /* 0x0000021003037836 */ /* 0x004fe40000000000 */
[----:B------:R-:W-:Y:S03]  /*7790*/  VIADD R169, R169, 0x1 ;  /* 0x00000001a9a97836 */ /* 0x000fe60000000000 */
[----:B-1----:R-:W-:Y:S07]  /*77a0*/  PRMT R0, R0, 0x654, R3 ;  /* 0x0000065400007816 */ /* 0x002fee0000000003 */
[----:B------:R1:W2:Y:S04]  /*77b0*/  @P1 LDS.128 R140, [R8] ;  /* 0x00000000088c1984 */ /* 0x0002a80000000c00 */
[----:B------:R1:W1:Y:S04]  /*77c0*/  @P1 LDS.128 R148, [R6+0x20] ;  /* 0x0000200006941984 */ /* 0x0002680000000c00 */
[----:B------:R1:W1:Y:S04]  /*77d0*/  @P1 LDS.128 R144, [R7+0x10] ;  /* 0x0000100007901984 */ /* 0x0002680000000c00 */
[----:B------:R1:W1:Y:S01]  /*77e0*/  @P1 LDS.128 R152, [R4+0x10] ;  /* 0x0000100004981984 */ /* 0x0002620000000c00 */
[C---:B------:R-:W-:Y:S01]  /*77f0*/  ISETP.NE.AND P1, PT, R169.reuse, 0x2, PT ;  /* 0x00000002a900780c */ /* 0x040fe20003f25270 */
[----:B------:R-:W-:Y:S01]  /*7800*/  @!PT LDS RZ, [RZ] ;  /* 0x00000000fffff984 */ /* 0x000fe20000000800 */
[----:B------:R-:W-:Y:S01]  /*7810*/  @!PT LDS RZ, [RZ] ;  /* 0x00000000fffff984 */ /* 0x000fe20000000800 */
[----:B------:R-:W-:Y:S01]  /*7820*/  @!PT LDS RZ, [RZ] ;  /* 0x00000000fffff984 */ /* 0x000fe20000000800 */
[----:B------:R-:W-:Y:S01]  /*7830*/  @!PT LDS RZ, [RZ] ;  /* 0x00000000fffff984 */ /* 0x000fe20000000800 */
[----:B------:R5:W-:Y:S06]  /*7840*/  MEMBAR.ALL.CTA ;  /* 0x0000000000007992 */ /* 0x000bec0000008000 */
[----:B-----5:R-:W5:Y:S01]  /*7850*/  FENCE.VIEW.ASYNC.S ;  /* 0x00000000000073c6 */ /* 0x020f620000000000 */
[----:B------:R-:W-:Y:S02]  /*7860*/  SEL R3, RZ, 0x1, P1 ;  /* 0x00000001ff037807 */ /* 0x000fe40000800000 */
[----:B------:R-:W-:Y:S02]  /*7870*/  SEL R169, R169, RZ, P1 ;  /* 0x000000ffa9a97207 */ /* 0x000fe40000800000 */
[----:B------:R-:W-:Y:S01]  /*7880*/  LOP3.LUT R168, R168, R3, RZ, 0x3c, !PT ;  /* 0x00000003a8a87212 */ /* 0x000fe200078e3cff */
[----:B-----5:R1:W-:Y:S06]  /*7890*/  SYNCS.ARRIVE.TRANS64.RED.A1T0 RZ, [R0+URZ], RZ ;  /* 0x000000ff00ff79a7 */ /* 0x0203ec00081004ff */
.L_x_134:
[----:B------:R-:W-:Y:S05]  /*78a0*/  BSYNC B1 ;  /* 0x0000000000017941 */ /* 0x000fea0003800000 */
.L_x_133:
[----:B-1----:R-:W-:Y:S04]  /*78b0*/  SHF.R.U32.HI R0, RZ, 0x15, R71 ;  /* 0x00000015ff007819 */ /* 0x002fe80000011647 */
[----:B------:R-:W-:Y:S01]  /*78c0*/  LOP3.LUT P1, RZ, R0, 0x3, R163, 0x48, !PT ;  /* 0x0000000300ff7812 */ /* 0x000fe200078248a3 */
[----:B------:R-:W-:Y:S01]  /*78d0*/  @!UPT UIADD3 URZ, UPT, UPT, URZ, URZ, URZ ;  /* 0x000000fffffff290 */ /* 0x000fe2000fffe0ff */
[----:B---3--:R-:W-:Y:S11]  /*78e0*/  @P0 BRA `(.L_x_138) ;  /* 0x0000000000080947 */ /* 0x008ff60003800000 */
[----:B------:R-:W1:Y:S02]  /*78f0*/  SYNCS.PHASECHK.TRANS64.TRYWAIT P0, [R164+URZ+0x250], R5 ;  /* 0x00025005a40075a7 */ /* 0x000e6400080011ff */
[----:B-1----:R-:W-:Y:S05]  /*7900*/  @!P0 BRA `(.L_x_139) ;  /* 0x0000003c00b48947 */ /* 0x002fea0003800000 */
.L_x_138:
[----:B------:R-:W-:Y:S04]  /*7910*/  BSSY.RECONVERGENT B6, `(.L_x_140) ;  /* 0x0000012000067945 */ /* 0x000fe80003800200 */
[----:B------:R-:W-:Y:S05]  /*7920*/  @!P1 BRA `(.L_x_141) ;  /* 0x0000000000409947 */ /* 0x000fea0003800000 */
[----:B------:R-:W1:Y:S01]  /*7930*/  LDCU.64 UR8, c[0x4][0x70] ;  /* 0x01000e00ff0877ac */ /* 0x000e620008000a00 */
[----:B------:R-:W-:Y:S01]  /*7940*/  MOV R3, 0x0 ;  /* 0x0000000000037802 */ /* 0x000fe20000000f00 */
[----:B------:R-:W-:Y:S02]  /*7950*/  HFMA2 R12, -RZ, RZ, 0, 5.9604644775390625e-08 ;  /* 0x00000001ff0c7431 */ /* 0x000fe400000001ff */
[----:B------:R-:W-:Y:S02]  /*7960*/  IMAD.MOV.U32 R8, RZ, RZ, 0x192 ;  /* 0x00000192ff087424 */ /* 0x000fe400078e00ff */
[----:B------:R-:W-:Y:S01]  /*7970*/  IMAD.MOV.U32 R13, RZ, RZ, RZ ;  /* 0x000000ffff0d7224 */ /* 0x000fe200078e00ff */
[----:B------:R-:W3:Y:S01]  /*7980*/  LDCU.64 UR6, c[0x4][0x78] ;  /* 0x01000f00ff0677ac */ /* 0x000ee20008000a00 */
[----:B------:R-:W2:Y:S01]  /*7990*/  LDC.64 R2, c[0x4][R3] ;  /* 0x0100000003027b82 */ /* 0x000ea20000000a00 */
[----:B------:R-:W5:Y:S01]  /*79a0*/  LDCU.64 UR4, c[0x4][0x10] ;  /* 0x01000200ff0477ac */ /* 0x000f620008000a00 */
[----:B-1----:R-:W-:Y:S01]  /*79b0*/  MOV R5, UR9 ;  /* 0x0000000900057c02 */ /* 0x002fe20008000f00 */
[----:B------:R-:W-:Y:S01]  /*79c0*/  IMAD.U32 R4, RZ, RZ, UR8 ;  /* 0x00000008ff047e24 */ /* 0x000fe2000f8e00ff */
[----:B---3--:R-:W-:Y:S01]  /*79d0*/  MOV R7, UR7 ;  /* 0x0000000700077c02 */ /* 0x008fe20008000f00 */
[----:B------:R-:W-:Y:S01]  /*79e0*/  IMAD.U32 R6, RZ, RZ, UR6 ;  /* 0x00000006ff067e24 */ /* 0x000fe2000f8e00ff */
[----:B-----5:R-:W-:Y:S01]  /*79f0*/  MOV R11, UR5 ;  /* 0x00000005000b7c02 */ /* 0x020fe20008000f00 */
[----:B------:R-:W-:Y:S02]  /*7a00*/  IMAD.U32 R10, RZ, RZ, UR4 ;  /* 0x00000004ff0a7e24 */ /* 0x000fe4000f8e00ff */
[----:B------:R-:W-:Y:S07]  /*7a10*/  LEPC R20, `(.L_x_141) ;  /* 0x000000001014794e */ /* 0x000fee0000000000 */
[----:B--2-4-:R-:W-:Y:S05]  /*7a20*/  CALL.ABS.NOINC R2 ;  /* 0x0000000002007343 */ /* 0x014fea0003c00000 */
.L_x_141:
[----:B------:R-:W-:Y:S05]  /*7a30*/  BSYNC.RECONVERGENT B6 ;  /* 0x0000000000067941 */ /* 0x000fea0003800200 */
.L_x_140:
[-C--:B--2---:R-:W-:Y:S01]  /*7a40*/  F2FP.F16.E4M3.UNPACK_B R74, R140.reuse ;  /* 0x0000008cff4a723e */ /* 0x084fe200020006ff */
[----:B------:R-:W-:Y:S05]  /*7a50*/  WARPSYNC.ALL ;  /* 0x0000000000007948 */ /* 0x000fea0003800000 */
[----:B------:R-:W-:Y:S01]  /*7a60*/  R2UR UR4, R71 ;  /* 0x00000000470472ca */ /* 0x000fe200000e0000 */
[--C-:B------:R-:W-:Y:S01]  /*7a70*/  HADD2.F32 R72, -RZ, R74.reuse.H0_H0 ;  /* 0x2000004aff487230 */ /* 0x100fe20000004100 */
[----:B------:R-:W-:Y:S01]  /*7a80*/  F2FP.F16.E4M3.UNPACK_B R76, R140.H1 ;  /* 0x0000008cff4c723e */ /* 0x000fe200030006ff */
[----:B------:R-:W-:Y:S01]  /*7a90*/  HADD2.F32 R75, -RZ, R74.H1_H1 ;  /* 0x3000004aff4b7230 */ /* 0x000fe20000004100 */
[-C--:B------:R-:W-:Y:S01]  /*7aa0*/  F2FP.F16.E4M3.UNPACK_B R78, R141.reuse ;  /* 0x0000008dff4e723e */ /* 0x080fe200020006ff */
[----:B------:R-:W-:Y:S01]  /*7ab0*/  BSSY.RECONVERGENT B0, `(.L_x_142) ;  /* 0x000011d000007945 */ /* 0x000fe20003800200 */
[----:B------:R-:W-:Y:S01]  /*7ac0*/  F2FP.F16.E4M3.UNPACK_B R80, R141.H1 ;  /* 0x0000008dff50723e */ /* 0x000fe200030006ff */
[----:B------:R-:W-:Y:S01]  /*7ad0*/  HADD2.F32 R74, -RZ, R76.H0_H0 ;  /* 0x2000004cff4a7230 */ /* 0x000fe20000004100 */
[-C--:B------:R-:W-:Y:S01]  /*7ae0*/  F2FP.F16.E4M3.UNPACK_B R82, R142.reuse ;  /* 0x0000008eff52723e */ /* 0x080fe200020006ff */
[--C-:B------:R-:W-:Y:S01]  /*7af0*/  HADD2.F32 R77, -RZ, R78.reuse.H0_H0 ;  /* 0x2000004eff4d7230 */ /* 0x100fe20000004100 */
[----:B------:R-:W-:Y:S01]  /*7b00*/  F2FP.F16.E4M3.UNPACK_B R84, R142.H1 ;  /* 0x0000008eff54723e */ /* 0x000fe200030006ff */
[----:B------:R-:W-:Y:S01]  /*7b10*/  HADD2.F32 R78, -RZ, R78.H1_H1 ;  /* 0x3000004eff4e7230 */ /* 0x000fe20000004100 */
[-C--:B------:R-:W-:Y:S01]  /*7b20*/  F2FP.F16.E4M3.UNPACK_B R86, R143.reuse ;  /* 0x0000008fff56723e */ /* 0x080fe200020006ff */
[----:B-1----:R-:W4:Y:S01]  /*7b30*/  LDTM.x64 R4, tmem[UR4] ;  /* 0x00000004000479ee */ /* 0x002f220008340000 */
[----:B------:R-:W-:Y:S01]  /*7b40*/  F2FP.F16.E4M3.UNPACK_B R88, R143.H1 ;  /* 0x0000008fff58723e */ /* 0x000fe200030006ff */
[----:B------:R-:W-:Y:S01]  /*7b50*/  HADD2.F32 R76, -RZ, R76.H1_H1 ;  /* 0x3000004cff4c7230 */ /* 0x000fe20000004100 */
[-C--:B------:R-:W-:Y:S01]  /*7b60*/  F2FP.F16.E4M3.UNPACK_B R90, R144.reuse ;  /* 0x00000090ff5a723e */ /* 0x080fe200020006ff */
[----:B------:R-:W-:Y:S01]  /*7b70*/  HADD2.F32 R79, -RZ, R80.H0_H0 ;  /* 0x20000050ff4f7230 */ /* 0x000fe20000004100 */
[----:B------:R-:W-:Y:S01]  /*7b80*/  F2FP.F16.E4M3.UNPACK_B R92, R144.H1 ;  /* 0x00000090ff5c723e */ /* 0x000fe200030006ff */
[--C-:B------:R-:W-:Y:S01]  /*7b90*/  HADD2.F32 R81, -RZ, R82.reuse.H0_H0 ;  /* 0x20000052ff517230 */ /* 0x100fe20000004100 */
[----:B------:R-:W-:Y:S01]  /*7ba0*/  ISETP.NE.AND P6, PT, R172, RZ, PT ;  /* 0x000000ffac00720c */ /* 0x000fe20003fc5270 */
[----:B------:R-:W-:Y:S01]  /*7bb0*/  HADD2.F32 R82, -RZ, R82.H1_H1 ;  /* 0x30000052ff527230 */ /* 0x000fe20000004100 */
[----:B------:R-:W-:Y:S01]  /*7bc0*/  SHF.L.U32 R195, R167, 0x4, RZ ;  /* 0x00000004a7c37819 */ /* 0x000fe200000006ff */
[--C-:B------:R-:W-:Y:S01]  /*7bd0*/  HADD2.F32 R85, -RZ, R86.reuse.H0_H0 ;  /* 0x20000056ff557230 */ /* 0x100fe20000004100 */
[----:B------:R-:W-:Y:S01]  /*7be0*/  SHF.L.U32 R203, R166, 0x4, RZ ;  /* 0x00000004a6cb7819 */ /* 0x000fe200000006ff */
[----:B------:R-:W-:Y:S01]  /*7bf0*/  HADD2.F32 R86, -RZ, R86.H1_H1 ;  /* 0x30000056ff567230 */ /* 0x000fe20000004100 */
[C---:B------:R-:W-:Y:S01]  /*7c00*/  IADD3 R182, PT, PT, R178.reuse, R195, RZ ;  /* 0x000000c3b2b67210 */ /* 0x040fe20007ffe0ff */
[--C-:B------:R-:W-:Y:S01]  /*7c10*/  HADD2.F32 R89, -RZ, R90.reuse.H0_H0 ;  /* 0x2000005aff597230 */ /* 0x100fe20000004100 */
[----:B------:R-:W-:Y:S01]  /*7c20*/  IADD3 R192, PT, PT, R178, R203, RZ ;  /* 0x000000cbb2c07210 */ /* 0x000fe20007ffe0ff */
[----:B------:R-:W-:Y:S01]  /*7c30*/  HADD2.F32 R90, -RZ, R90.H1_H1 ;  /* 0x3000005aff5a7230 */ /* 0x000fe20000004100 */
[----:B------:R-:W-:Y:S01]  /*7c40*/  SHF.L.U32 R201, R176, 0x4, RZ ;  /* 0x00000004b0c97819 */ /* 0x000fe200000006ff */
[----:B------:R-:W-:Y:S01]  /*7c50*/  HADD2.F32 R80, -RZ, R80.H1_H1 ;  /* 0x30000050ff507230 */ /* 0x000fe20000004100 */
[----:B------:R-:W-:Y:S01]  /*7c60*/  F2FP.F16.E4M3.UNPACK_B R94, R145 ;  /* 0x00000091ff5e723e */ /* 0x000fe200020006ff */
[--C-:B------:R-:W-:Y:S01]  /*7c70*/  HADD2.F32 R83, -RZ, R84.reuse.H0_H0 ;  /* 0x20000054ff537230 */ /* 0x100fe20000004100 */
[----:B------:R-:W-:Y:S01]  /*7c80*/  IADD3 R183, PT, PT, R201, R182, RZ ;  /* 0x000000b6c9b77210 */ /* 0x000fe20007ffe0ff */
[----:B------:R-:W-:Y:S01]  /*7c90*/  HADD2.F32 R84, -RZ, R84.H1_H1 ;  /* 0x30000054ff547230 */ /* 0x000fe20000004100 */
[----:B------:R-:W-:Y:S01]  /*7ca0*/  F2FP.F16.E4M3.UNPACK_B R98, R146 ;  /* 0x00000092ff62723e */ /* 0x000fe200020006ff */
[C---:B----4-:R-:W-:Y:S01]  /*7cb0*/  FMUL R0, R70.reuse, R4 ;  /* 0x0000000446007220 */ /* 0x050fe20000400000 */
[C---:B------:R-:W-:Y:S01]  /*7cc0*/  FMUL R2, R70.reuse, R5 ;  /* 0x0000000546027220 */ /* 0x040fe20000400000 */
[C---:B------:R-:W-:Y:S01]  /*7cd0*/  FMUL R4, R70.reuse, R8 ;  /* 0x0000000846047220 */ /* 0x040fe20000400000 */
[C---:B------:R-:W-:Y:S01]  /*7ce0*/  FMUL R5, R70.reuse, R9 ;  /* 0x0000000946057220 */ /* 0x040fe20000400000 */
[C---:B------:R-:W-:Y:S01]  /*7cf0*/  FFMA R0, R73.reuse, R72, R0 ;  /* 0x0000004849007223 */ /* 0x040fe20000000000 */
[C---:B------:R-:W-:Y:S01]  /*7d00*/  FFMA R2, R73.reuse, R75, R2 ;  /* 0x0000004b49027223 */ /* 0x040fe20000000002 */
[C---:B------:R-:W-:Y:S01]  /*7d10*/  FMUL R8, R70.reuse, R12 ;  /* 0x0000000c46087220 */ /* 0x040fe20000400000 */
[C---:B------:R-:W-:Y:S01]  /*7d20*/  FMUL R9, R70.reuse, R13 ;  /* 0x0000000d46097220 */ /* 0x040fe20000400000 */
[C---:B------:R-:W-:Y:S01]  /*7d30*/  FMUL R12, R70.reuse, R16 ;  /* 0x00000010460c7220 */ /* 0x040fe20000400000 */
[C---:B------:R-:W-:Y:S01]  /*7d40*/  FMUL R13, R70.reuse, R17 ;  /* 0x00000011460d7220 */ /* 0x040fe20000400000 */
[C---:B------:R-:W-:Y:S01]  /*7d50*/  FMUL R16, R70.reuse, R20 ;  /* 0x0000001446107220 */ /* 0x040fe20000400000 */
[C---:B------:R-:W-:Y:S01]  /*7d60*/  FMUL R17, R70.reuse, R21 ;  /* 0x0000001546117220 */ /* 0x040fe20000400000 */
[--C-:B------:R-:W-:Y:S02]  /*7d70*/  HADD2.F32 R93, -RZ, R94.reuse.H0_H0 ;  /* 0x2000005eff5d7230 */ /* 0x100fe40000004100 */
[C---:B------:R-:W-:Y:S01]  /*7d80*/  FMUL R20, R70.reuse, R24 ;  /* 0x0000001846147220 */ /* 0x040fe20000400000 */
[----:B------:R-:W-:Y:S02]  /*7d90*/  HADD2.F32 R94, -RZ, R94.H1_H1 ;  /* 0x3000005eff5e7230 */ /* 0x000fe40000004100 */
[C---:B------:R-:W-:Y:S01]  /*7da0*/  FMUL R21, R70.reuse, R25 ;  /* 0x0000001946157220 */ /* 0x040fe20000400000 */
[--C-:B------:R-:W-:Y:S02]  /*7db0*/  HADD2.F32 R97, -RZ, R98.reuse.H0_H0 ;  /* 0x20000062ff617230 */ /* 0x100fe40000004100 */
[C---:B------:R-:W-:Y:S01]  /*7dc0*/  FMUL R24, R70.reuse, R28 ;  /* 0x0000001c46187220 */ /* 0x040fe20000400000 */
[----:B------:R-:W-:Y:S02]  /*7dd0*/  HADD2.F32 R98, -RZ, R98.H1_H1 ;  /* 0x30000062ff627230 */ /* 0x000fe40000004100 */
[C---:B------:R-:W-:Y:S01]  /*7de0*/  FMUL R25, R70.reuse, R29 ;  /* 0x0000001d46197220 */ /* 0x040fe20000400000 */
[C---:B------:R-:W-:Y:S01]  /*7df0*/  FMUL R28, R70.reuse, R32 ;  /* 0x00000020461c7220 */ /* 0x040fe20000400000 */
[C---:B------:R-:W-:Y:S01]  /*7e00*/  FMUL R29, R70.reuse, R33 ;  /* 0x00000021461d7220 */ /* 0x040fe20000400000 */
[C---:B------:R-:W-:Y:S01]  /*7e10*/  FMUL R32, R70.reuse, R36 ;  /* 0x0000002446207220 */ /* 0x040fe20000400000 */
[----:B------:R-:W-:Y:S01]  /*7e20*/  F2FP.F16.E4M3.UNPACK_B R96, R145.H1 ;  /* 0x00000091ff60723e */ /* 0x000fe200030006ff */
[C---:B------:R-:W-:Y:S01]  /*7e30*/  FMUL R33, R70.reuse, R37 ;  /* 0x0000002546217220 */ /* 0x040fe20000400000 */
[C---:B------:R-:W-:Y:S01]  /*7e40*/  FMUL R36, R70.reuse, R40 ;  /* 0x0000002846247220 */ /* 0x040fe20000400000 */
[----:B------:R-:W-:Y:S01]  /*7e50*/  F2FP.F16.E4M3.UNPACK_B R100, R146.H1 ;  /* 0x00000092ff64723e */ /* 0x000fe200030006ff */
[C---:B------:R-:W-:Y:S01]  /*7e60*/  FMUL R37, R70.reuse, R41 ;  /* 0x0000002946257220 */ /* 0x040fe20000400000 */
[C---:B------:R-:W-:Y:S01]  /*7e70*/  FMUL R40, R70.reuse, R44 ;  /* 0x0000002c46287220 */ /* 0x040fe20000400000 */
[----:B------:R-:W-:Y:S01]  /*7e80*/  F2FP.F16.E4M3.UNPACK_B R102, R147 ;  /* 0x00000093ff66723e */ /* 0x000fe200020006ff */
[C---:B------:R-:W-:Y:S01]  /*7e90*/  FMUL R41, R70.reuse, R45 ;  /* 0x0000002d46297220 */ /* 0x040fe20000400000 */
[C---:B------:R-:W-:Y:S01]  /*7ea0*/  FMUL R44, R70.reuse, R48 ;  /* 0x00000030462c7220 */ /* 0x040fe20000400000 */
[----:B------:R-:W-:Y:S01]  /*7eb0*/  F2FP.F16.E4M3.UNPACK_B R104, R147.H1 ;  /* 0x00000093ff68723e */ /* 0x000fe200030006ff */
[C---:B------:R-:W-:Y:S01]  /*7ec0*/  FMUL R45, R70.reuse, R49 ;  /* 0x00000031462d7220 */ /* 0x040fe20000400000 */
[--C-:B------:R-:W-:Y:S02]  /*7ed0*/  HADD2.F32 R101, -RZ, R102.reuse.H0_H0 ;  /* 0x20000066ff657230 */ /* 0x100fe40000004100 */
[C---:B------:R-:W-:Y:S01]  /*7ee0*/  FMUL R48, R70.reuse, R52 ;  /* 0x0000003446307220 */ /* 0x040fe20000400000 */
[----:B------:R-:W-:Y:S01]  /*7ef0*/  F2FP.F16.E4M3.UNPACK_B R106, R148 ;  /* 0x00000094ff6a723e */ /* 0x000fe200020006ff */
[----:B------:R-:W-:Y:S02]  /*7f00*/  HADD2.F32 R102, -RZ, R102.H1_H1 ;  /* 0x30000066ff667230 */ /* 0x000fe40000004100 */
[C---:B------:R-:W-:Y:S01]  /*7f10*/  FMUL R49, R70.reuse, R53 ;  /* 0x0000003546317220 */ /* 0x040fe20000400000 */
[C---:B------:R-:W-:Y:S01]  /*7f20*/  FMUL R52, R70.reuse, R56 ;  /* 0x0000003846347220 */ /* 0x040fe20000400000 */
[----:B------:R-:W-:Y:S01]  /*7f30*/  F2FP.F16.E4M3.UNPACK_B R108, R148.H1 ;  /* 0x00000094ff6c723e */ /* 0x000fe200030006ff */
[--C-:B------:R-:W-:Y:S02]  /*7f40*/  HADD2.F32 R105, -RZ, R106.reuse.H0_H0 ;  /* 0x2000006aff697230 */ /* 0x100fe40000004100 */
[C---:B------:R-:W-:Y:S01]  /*7f50*/  FMUL R53, R70.reuse, R57 ;  /* 0x0000003946357220 */ /* 0x040fe20000400000 */
[----:B------:R-:W-:Y:S02]  /*7f60*/  HADD2.F32 R106, -RZ, R106.H1_H1 ;  /* 0x3000006aff6a7230 */ /* 0x000fe40000004100 */
        /* <DEDUP_REMOVED lines=11> */
[C---:B------:R-:W-:Y:S01]  /*8020*/  FFMA R3, R73.reuse, R74, R3 ;  /* 0x0000004a49037223 */ /* 0x040fe20000000003 */
[----:B------:R-:W-:Y:S01]  /*8030*/  F2FP.F16.E4M3.UNPACK_B R116, R150.H1 ;  /* 0x00000096ff74723e */ /* 0x000fe200030006ff */
[--C-:B------:R-:W-:Y:S02]  /*8040*/  HADD2.F32 R113, -RZ, R114.reuse.H0_H0 ;  /* 0x20000072ff717230 */ /* 0x100fe40000004100 */
[C---:B------:R-:W-:Y:S01]  /*8050*/  FFMA R7, R73.reuse, R76, R7 ;  /* 0x0000004c49077223 */ /* 0x040fe20000000007 */
[C---:B------:R-:W-:Y:S01]  /*8060*/  FFMA R4, R73.reuse, R77, R4 ;  /* 0x0000004d49047223 */ /* 0x040fe20000000004 */
[----:B------:R-:W-:Y:S01]  /*8070*/  F2FP.F16.E4M3.UNPACK_B R118, R151 ;  /* 0x00000097ff76723e */ /* 0x000fe200020006ff */
[----:B------:R-:W-:Y:S01]  /*8080*/  FFMA R5, R73, R78, R5 ;  /* 0x0000004e49057223 */ /* 0x000fe20000000005 */
[----:B------:R-:W-:Y:S01]  /*8090*/  HADD2.F32 R114, -RZ, R114.H1_H1 ;  /* 0x30000072ff727230 */ /* 0x000fe20000004100 */
[----:B------:R-:W-:Y:S01]  /*80a0*/  F2FP.SATFINITE.E4M3.F32.PACK_AB_MERGE_C R173, R7, R3, RZ ;  /* 0x0000000307ad723e */ /* 0x000fe200048070ff */
[C---:B------:R-:W-:Y:S01]  /*80b0*/  FMUL R6, R70.reuse, R10 ;  /* 0x0000000a46067220 */ /* 0x040fe20000400000 */
[--C-:B------:R-:W-:Y:S02]  /*80c0*/  HADD2.F32 R117, -RZ, R118.reuse.H0_H0 ;  /* 0x20000076ff757230 */ /* 0x100fe40000004100 */
[----:B------:R-:W-:Y:S01]  /*80d0*/  FMUL R11, R70, R11 ;  /* 0x0000000b460b7220 */ /* 0x000fe20000400000 */
[----:B------:R-:W-:Y:S01]  /*80e0*/  F2FP.SATFINITE.E4M3.F32.PACK_AB_MERGE_C R172, R2, R0, R173 ;  /* 0x0000000002ac723e */ /* 0x000fe200048070ad */
[C---:B------:R-:W-:Y:S01]  /*80f0*/  FFMA R6, R73.reuse, R79, R6 ;  /* 0x0000004f49067223 */ /* 0x040fe20000000006 */
[----:B------:R-:W-:Y:S02]  /*8100*/  HADD2.F32 R118, -RZ, R118.H1_H1 ;  /* 0x30000076ff767230 */ /* 0x000fe40000004100 */
[C---:B------:R-:W-:Y:S01]  /*8110*/  FFMA R11, R73.reuse, R80, R11 ;  /* 0x00000050490b7223 */ /* 0x040fe2000000000b */
[C---:B------:R-:W-:Y:S01]  /*8120*/  FFMA R8, R73.reuse, R81, R8 ;  /* 0x0000005149087223 */ /* 0x040fe20000000008 */
[----:B------:R-:W-:Y:S01]  /*8130*/  F2FP.F16.E4M3.UNPACK_B R120, R151.H1 ;  /* 0x00000097ff78723e */ /* 0x000fe200030006ff */
[----:B------:R-:W-:Y:S01]  /*8140*/  FFMA R9, R73, R82, R9 ;  /* 0x0000005249097223 */ /* 0x000fe20000000009 */
[C---:B------:R-:W-:Y:S01]  /*8150*/  FMUL R10, R70.reuse, R14 ;  /* 0x0000000e460a7220 */ /* 0x040fe20000400000 */
[----:B------:R-:W-:Y:S01]  /*8160*/  F2FP.F16.E4M3.UNPACK_B R122, R152 ;  /* 0x00000098ff7a723e */ /* 0x000fe200020006ff */
[C---:B------:R-:W-:Y:S01]  /*8170*/  FMUL R15, R70.reuse, R15 ;  /* 0x0000000f460f7220 */ /* 0x040fe20000400000 */
[----:B------:R-:W-:Y:S01]  /*8180*/  HADD2.F32 R87, -RZ, R88.H0_H0 ;  /* 0x20000058ff577230 */ /* 0x000fe20000004100 */
[----:B------:R-:W-:Y:S01]  /*8190*/  F2FP.SATFINITE.E4M3.F32.PACK_AB_MERGE_C R174, R11, R6, RZ ;  /* 0x000000060bae723e */ /* 0x000fe200048070ff */
[C---:B------:R-:W-:Y:S01]  /*81a0*/  FFMA R10, R73.reuse, R83, R10 ;  /* 0x00000053490a7223 */ /* 0x040fe2000000000a */
[C---:B------:R-:W-:Y:S01]  /*81b0*/  FFMA R15, R73.reuse, R84, R15 ;  /* 0x00000054490f7223 */ /* 0x040fe2000000000f */
[C---:B------:R-:W-:Y:S01]  /*81c0*/  FFMA R12, R73.reuse, R85, R12 ;  /* 0x00000055490c7223 */ /* 0x040fe2000000000c */
[----:B------:R-:W-:Y:S01]  /*81d0*/  F2FP.F16.E4M3.UNPACK_B R124, R152.H1 ;  /* 0x00000098ff7c723e */ /* 0x000fe200030006ff */
[----:B------:R-:W-:Y:S01]  /*81e0*/  FFMA R13, R73, R86, R13 ;  /* 0x00000056490d7223 */ /* 0x000fe2000000000d */
[----:B------:R-:W-:Y:S01]  /*81f0*/  F2FP.SATFINITE.E4M3.F32.PACK_AB_MERGE_C R173, R5, R4, R174 ;  /* 0x0000000405ad723e */ /* 0x000fe200048070ae */
[--C-:B------:R-:W-:Y:S01]  /*8200*/  HADD2.F32 R121, -RZ, R122.reuse.H0_H0 ;  /* 0x2000007aff797230 */ /* 0x100fe20000004100 */
[----:B------:R-:W-:Y:S01]  /*8210*/  F2FP.SATFINITE.E4M3.F32.PACK_AB_MERGE_C R174, R15, R10, RZ ;  /* 0x0000000a0fae723e */ /* 0x000fe200048070ff */
[----:B------:R-:W-:Y:S02]  /*8220*/  HADD2.F32 R122, -RZ, R122.H1_H1 ;  /* 0x3000007aff7a7230 */ /* 0x000fe40000004100 */
[C---:B------:R-:W-:Y:S01]  /*8230*/  FMUL R14, R70.reuse, R18 ;  /* 0x00000012460e7220 */ /* 0x040fe20000400000 */
[----:B------:R-:W-:Y:S01]  /*8240*/  HADD2.F32 R88, -RZ, R88.H1_H1 ;  /* 0x30000058ff587230 */ /* 0x000fe20000004100 */
[----:B------:R-:W-:Y:S01]  /*8250*/  F2FP.SATFINITE.E4M3.F32.PACK_AB_MERGE_C R174, R9, R8, R174 ;  /* 0x0000000809ae723e */ /* 0x000fe200048070ae */
[C---:B------:R-:W-:Y:S01]  /*8260*/  FMUL R19, R70.reuse, R19 ;  /* 0x0000001346137220 */ /* 0x040fe20000400000 */
[--C-:B------:R-:W-:Y:S02]  /*8270*/  HADD2.F32 R91, -RZ, R92.reuse.H0_H0 ;  /* 0x2000005cff5b7230 */ /* 0x100fe40000004100 */
[C---:B------:R-:W-:Y:S01]  /*8280*/  FFMA R14, R73.reuse, R87, R14 ;  /* 0x00000057490e7223 */ /* 0x040fe2000000000e */
[----:B------:R-:W-:Y:S02]  /*8290*/  HADD2.F32 R92, -RZ, R92.H1_H1 ;  /* 0x3000005cff5c7230 */ /* 0x000fe40000004100 */
[C---:B------:R-:W-:Y:S01]  /*82a0*/  FFMA R19, R73.reuse, R88, R19 ;  /* 0x0000005849137223 */ /* 0x040fe20000000013 */
[C---:B------:R-:W-:Y:S01]  /*82b0*/  FFMA R16, R73.reuse, R89, R16 ;  /* 0x0000005949107223 */ /* 0x040fe20000000010 */
        /* <DEDUP_REMOVED lines=17> */
[----:B------:R1:W-:Y:S01]  /*83d0*/  STS.128 [R137+UR44+0x4400], R172 ;  /* 0x004400ac89007988 */ /* 0x0003e20008000c2c */
[----:B------:R-:W-:Y:S01]  /*83e0*/  F2FP.SATFINITE.E4M3.F32.PACK_AB_MERGE_C R184, R17, R16, R184 ;  /* 0x0000001011b8723e */ /* 0x000fe200048070b8 */
[C---:B------:R-:W-:Y:S01]  /*83f0*/  FFMA R22, R73.reuse, R95, R22 ;  /* 0x0000005f49167223 */ /* 0x040fe20000000016 */
[C---:B------:R-:W-:Y:S01]  /*8400*/  FMUL R27, R70.reuse, R27 ;  /* 0x0000001b461b7220 */ /* 0x040fe20000400000 */
[--C-:B------:R-:W-:Y:S02]  /*8410*/  HADD2.F32 R99, -RZ, R100.reuse.H0_H0 ;  /* 0x20000064ff637230 */ /* 0x100fe40000004100 */
[C---:B------:R-:W-:Y:S01]  /*8420*/  FMUL R26, R70.reuse, R30 ;  /* 0x0000001e461a7220 */ /* 0x040fe20000400000 */
[----:B------:R-:W-:Y:S02]  /*8430*/  HADD2.F32 R100, -RZ, R100.H1_H1 ;  /* 0x30000064ff647230 */ /* 0x000fe40000004100 */
[C---:B------:R-:W-:Y:S01]  /*8440*/  FFMA R27, R73.reuse, R96, R27 ;  /* 0x00000060491b7223 */ /* 0x040fe2000000001b */
[C---:B------:R-:W-:Y:S01]  /*8450*/  FFMA R24, R73.reuse, R97, R24 ;  /* 0x0000006149187223 */ /* 0x040fe20000000018 */
[C---:B------:R-:W-:Y:S01]  /*8460*/  FFMA R25, R73.reuse, R98, R25 ;  /* 0x0000006249197223 */ /* 0x040fe20000000019 */
[----:B------:R-:W-:Y:S01]  /*8470*/  F2FP.F16.E4M3.UNPACK_B R130, R154 ;  /* 0x0000009aff82723e */ /* 0x000fe200020006ff */
[----:B------:R-:W-:Y:S01]  /*8480*/  FFMA R26, R73, R99, R26 ;  /* 0x00000063491a7223 */ /* 0x000fe2000000001a */
[----:B------:R-:W-:Y:S01]  /*8490*/  F2FP.SATFINITE.E4M3.F32.PACK_AB_MERGE_C R185, R27, R22, RZ ;  /* 0x000000161bb9723e */ /* 0x000fe200048070ff */
[C---:B------:R-:W-:Y:S01]  /*84a0*/  FMUL R31, R70.reuse, R31 ;  /* 0x0000001f461f7220 */ /* 0x040fe20000400000 */
[--C-:B------:R-:W-:Y:S02]  /*84b0*/  HADD2.F32 R103, -RZ, R104.reuse.H0_H0 ;  /* 0x20000068ff677230 */ /* 0x100fe40000004100 */
[C---:B------:R-:W-:Y:S01]  /*84c0*/  FMUL R30, R70.reuse, R34 ;  /* 0x00000022461e7220 */ /* 0x040fe20000400000 */
[----:B------:R-:W-:Y:S01]  /*84d0*/  HADD2.F32 R104, -RZ, R104.H1_H1 ;  /* 0x30000068ff687230 */ /* 0x000fe20000004100 */
[----:B------:R-:W-:Y:S01]  /*84e0*/  F2FP.SATFINITE.E4M3.F32.PACK_AB_MERGE_C R185, R21, R20, R185 ;  /* 0x0000001415b9723e */ /* 0x000fe200048070b9 */
[C---:B------:R-:W-:Y:S01]  /*84f0*/  FFMA R31, R73.reuse, R100, R31 ;  /* 0x00000064491f7223 */ /* 0x040fe2000000001f */
[C---:B------:R-:W-:Y:S01]  /*8500*/  FFMA R28, R73.reuse, R101, R28 ;  /* 0x00000065491c7223 */ /* 0x040fe2000000001c */
[C---:B------:R-:W-:Y:S01]  /*8510*/  FFMA R29, R73.reuse, R102, R29 ;  /* 0x00000066491d7223 */ /* 0x040fe2000000001d */
[----:B------:R-:W-:Y:S01]  /*8520*/  F2FP.F16.E4M3.UNPACK_B R132, R154.H1 ;  /* 0x0000009aff84723e */ /* 0x000fe200030006ff */
[----:B------:R-:W-:Y:S01]  /*8530*/  FFMA R30, R73, R103, R30 ;  /* 0x00000067491e7223 */ /* 0x000fe2000000001e */
[----:B------:R-:W-:Y:S01]  /*8540*/  F2FP.SATFINITE.E4M3.F32.PACK_AB_MERGE_C R186, R31, R26, RZ ;  /* 0x0000001a1fba723e */ /* 0x000fe200048070ff */
[----:B------:R-:W-:Y:S02]  /*8550*/  HADD2.F32 R129, -RZ, R130.H0_H0 ;  /* 0x20000082ff817230 */ /* 0x000fe40000004100 */
[C---:B------:R-:W-:Y:S01]  /*8560*/  FMUL R35, R70.reuse, R35 ;  /* 0x0000002346237220 */ /* 0x040fe20000400000 */
[----:B------:R-:W-:Y:S01]  /*8570*/  HADD2.F32 R107, -RZ, R108.H0_H0 ;  /* 0x2000006cff6b7230 */ /* 0x000fe20000004100 */
[----:B------:R-:W-:Y:S01]  /*8580*/  F2FP.SATFINITE.E4M3.F32.PACK_AB_MERGE_C R186, R25, R24, R186 ;  /* 0x0000001819ba723e */ /* 0x000fe200048070ba */
[----:B------:R-:W-:Y:S02]  /*8590*/  HADD2.F32 R130, -RZ, R130.H1_H1 ;  /* 0x30000082ff827230 */ /* 0x000fe40000004100 */
[C---:B------:R-:W-:Y:S01]  /*85a0*/  FFMA R35, R73.reuse, R104, R35 ;  /* 0x0000006849237223 */ /* 0x040fe20000000023 */
[C---:B------:R-:W-:Y:S01]  /*85b0*/  FFMA R32, R73.reuse, R105, R32 ;  /* 0x0000006949207223 */ /* 0x040fe20000000020 */
[----:B------:R-:W-:Y:S01]  /*85c0*/  FFMA R33, R73, R106, R33 ;  /* 0x0000006a49217223 */ /* 0x000fe20000000021 */
[----:B------:R-:W-:Y:S02]  /*85d0*/  HADD2.F32 R108, -RZ, R108.H1_H1 ;  /* 0x3000006cff6c7230 */ /* 0x000fe40000004100 */
        /* <DEDUP_REMOVED lines=16> */
[----:B------:R1:W-:Y:S01]  /*86e0*/  STS.128 [R182+0x4010], R184 ;  /* 0x004010b8b6007388 */ /* 0x0003e20000000c00 */
        /* <DEDUP_REMOVED lines=8> */
[----:B------:R-:W-:Y:S01]  /*8770*/  FFMA R41, R73, R114, R41 ;  /* 0x0000007249297223 */ /* 0x000fe20000000029 */
[----:B------:R-:W-:Y:S01]  /*8780*/  ISETP.NE.AND P0, PT, R181, RZ, PT ;  /* 0x000000ffb500720c */ /* 0x000fe20003f05270 */
        /* <DEDUP_REMOVED lines=10> */
[C---:B------:R-:W-:Y:S01]  /*8830*/  FMUL R51, R70.reuse, R51 ;  /* 0x0000003346337220 */ /* 0x040fe20000400000 */
[--C-:B------:R-:W-:Y:S02]  /*8840*/  HADD2.F32 R123, -RZ, R124.reuse.H0_H0 ;  /* 0x2000007cff7b7230 */ /* 0x100fe40000004100 */
[C---:B------:R-:W-:Y:S01]  /*8850*/  FFMA R46, R73.reuse, R119, R46 ;  /* 0x00000077492e7223 */ /* 0x040fe2000000002e */
[----:B------:R-:W-:Y:S02]  /*8860*/  HADD2.F32 R124, -RZ, R124.H1_H1 ;  /* 0x3000007cff7c7230 */ /* 0x000fe40000004100 */
[C---:B------:R-:W-:Y:S01]  /*8870*/  FMUL R50, R70.reuse, R54 ;  /* 0x0000003646327220 */ /* 0x040fe20000400000 */
[C---:B------:R-:W-:Y:S01]  /*8880*/  FFMA R51, R73.reuse, R120, R51 ;  /* 0x0000007849337223 */ /* 0x040fe20000000033 */
[C---:B------:R-:W-:Y:S01]  /*8890*/  FMUL R55, R70.reuse, R55 ;  /* 0x0000003746377220 */ /* 0x040fe20000400000 */
[C---:B------:R-:W-:Y:S01]  /*88a0*/  FFMA R48, R73.reuse, R121, R48 ;  /* 0x0000007949307223 */ /* 0x040fe20000000030 */
[C---:B------:R-:W-:Y:S01]  /*88b0*/  FFMA R49, R73.reuse, R122, R49 ;  /* 0x0000007a49317223 */ /* 0x040fe20000000031 */
        /* <DEDUP_REMOVED lines=20> */
[----:B------:R-:W-:Y:S01]  /*8a00*/  FFMA R63, R73, R132, R63 ;  /* 0x00000084493f7223 */ /* 0x000fe2000000003f */
[----:B------:R-:W-:Y:S01]  /*8a10*/  FMUL R67, R70, R67 ;  /* 0x0000004346437220 */ /* 0x000fe20000400000 */
[----:B------:R-:W-:Y:S01]  /*8a20*/  F2FP.SATFINITE.E4M3.F32.PACK_AB_MERGE_C R190, R47, R42, RZ ;  /* 0x0000002a2fbe723e */ /* 0x000fe200048070ff */
[----:B------:R-:W-:Y:S01]  /*8a30*/  FFMA R60, R73, R133, R60 ;  /* 0x00000085493c7223 */ /* 0x000fe2000000003c */
[----:B------:R-:W-:Y:S01]  /*8a40*/  F2FP.SATFINITE.E4M3.F32.PACK_AB_MERGE_C R191, R51, R46, RZ ;  /* 0x0000002e33bf723e */ /* 0x000fe200048070ff */
[C---:B------:R-:W-:Y:S01]  /*8a50*/  FFMA R61, R73.reuse, R134, R61 ;  /* 0x00000086493d7223 */ /* 0x040fe2000000003d */
[C---:B------:R-:W-:Y:S01]  /*8a60*/  FFMA R62, R73.reuse, R135, R62 ;  /* 0x00000087493e7223 */ /* 0x040fe2000000003e */
[----:B------:R-:W-:Y:S01]  /*8a70*/  FFMA R67, R73, R136, R67 ;  /* 0x0000008849437223 */ /* 0x000fe20000000043 */
[----:B------:R-:W-:Y:S02]  /*8a80*/  F2FP.SATFINITE.E4M3.F32.PACK_AB_MERGE_C R190, R41, R40, R190 ;  /* 0x0000002829be723e */ /* 0x000fe400048070be */
[----:B------:R-:W-:Y:S02]  /*8a90*/  F2FP.SATFINITE.E4M3.F32.PACK_AB_MERGE_C R191, R45, R44, R191 ;  /* 0x0000002c2dbf723e */ /* 0x000fe400048070bf */
[----:B------:R-:W-:Y:S02]  /*8aa0*/  F2FP.SATFINITE.E4M3.F32.PACK_AB_MERGE_C R196, R55, R50, RZ ;  /* 0x0000003237c4723e */ /* 0x000fe400048070ff */
[----:B------:R-:W-:Y:S01]  /*8ab0*/  F2FP.SATFINITE.E4M3.F32.PACK_AB_MERGE_C R197, R59, R54, RZ ;  /* 0x000000363bc5723e */ /* 0x000fe200048070ff */
[----:B------:R1:W-:Y:S01]  /*8ac0*/  STS.128 [R192+0x4020], R188 ;  /* 0x004020bcc0007388 */ /* 0x0003e20000000c00 */
[----:B------:R-:W-:Y:S02]  /*8ad0*/  F2FP.SATFINITE.E4M3.F32.PACK_AB_MERGE_C R198, R63, R58, RZ ;  /* 0x0000003a3fc6723e */ /* 0x000fe400048070ff */
[----:B------:R-:W-:Y:S02]  /*8ae0*/  F2FP.SATFINITE.E4M3.F32.PACK_AB_MERGE_C R199, R67, R62, RZ ;  /* 0x0000003e43c7723e */ /* 0x000fe400048070ff */
[----:B------:R-:W-:Y:S02]  /*8af0*/  F2FP.SATFINITE.E4M3.F32.PACK_AB_MERGE_C R196, R49, R48, R196 ;  /* 0x0000003031c4723e */ /* 0x000fe400048070c4 */
[----:B------:R-:W-:Y:S02]  /*8b00*/  F2FP.SATFINITE.E4M3.F32.PACK_AB_MERGE_C R197, R53, R52, R197 ;  /* 0x0000003435c5723e */ /* 0x000fe400048070c5 */
[----:B------:R-:W-:Y:S02]  /*8b10*/  F2FP.SATFINITE.E4M3.F32.PACK_AB_MERGE_C R198, R57, R56, R198 ;  /* 0x0000003839c6723e */ /* 0x000fe400048070c6 */
[----:B------:R-:W-:Y:S02]  /*8b20*/  F2FP.SATFINITE.E4M3.F32.PACK_AB_MERGE_C R199, R61, R60, R199 ;  /* 0x0000003c3dc7723e */ /* 0x000fe400048070c7 */
[----:B------:R-:W-:Y:S02]  /*8b30*/  LEA R200, R169, UR44, 0x3 ;  /* 0x0000002ca9c87c11 */ /* 0x000fe4000f8e18ff */
[----:B------:R-:W-:Y:S01]  /*8b40*/  @P6 SHF.L.U32 R205, R168, 0x1f, RZ ;  /* 0x0000001fa8cd6819 */ /* 0x000fe200000006ff */
[----:B------:R1:W-:Y:S01]  /*8b50*/  STS.128 [R183+0x4010], R196 ;  /* 0x004010c4b7007388 */ /* 0x0003e20000000c00 */
[----:B------:R-:W-:Y:S01]  /*8b60*/  @!PT LDS RZ, [RZ] ;  /* 0x00000000fffff984 */ /* 0x000fe20000000800 */
[----:B------:R-:W-:Y:S01]  /*8b70*/  @!PT LDS RZ, [RZ] ;  /* 0x00000000fffff984 */ /* 0x000fe20000000800 */
[----:B------:R-:W-:Y:S01]  /*8b80*/  @!PT LDS RZ, [RZ] ;  /* 0x00000000fffff984 */ /* 0x000fe20000000800 */
[----:B------:R-:W-:Y:S01]  /*8b90*/  @!PT LDS RZ, [RZ] ;  /* 0x00000000fffff984 */ /* 0x000fe20000000800 */
[----:B------:R2:W-:Y:S07]  /*8ba0*/  MEMBAR.ALL.CTA ;  /* 0x0000000000007992 */ /* 0x0005ee0000008000 */
[----:B--2---:R-:W2:Y:S02]  /*8bb0*/  FENCE.VIEW.ASYNC.S ;  /* 0x00000000000073c6 */ /* 0x004ea40000000000 */
[----:B--2---:R-:W-:Y:S06]  /*8bc0*/  BAR.SYNC.DEFER_BLOCKING 0x1, 0x80 ;  /* 0x0042000000007b1d */ /* 0x004fec0000010000 */
[----:B------:R-:W-:Y:S05]  /*8bd0*/  @P0 BRA `(.L_x_143) ;  /* 0x0000000000280947 */ /* 0x000fea0003800000 */
[----:B------:R-:W-:Y:S01]  /*8be0*/  UIADD3 UR4, UPT, UPT, UR44, 0x4400, URZ ;  /* 0x000044002c047890 */ /* 0x000fe2000fffe0ff */
[----:B------:R-:W-:Y:S05]  /*8bf0*/  UMOV UR51, UR36 ;  /* 0x0000002400337c82 */ /* 0x000fea0008000000 */
[----:B------:R-:W-:Y:S01]  /*8c00*/  MOV R180, UR4 ;  /* 0x0000000400b47c02 */ /* 0x000fe20008000f00 */
[----:B------:R-:W-:Y:S03]  /*8c10*/  UIADD3 UR4, UP0, UPT, UR62, 0x680, URZ ;  /* 0x000006803e047890 */ /* 0x000fe6000ff1e0ff */
[----:B------:R-:W-:Y:S01]  /*8c20*/  R2UR UR48, R180 ;  /* 0x00000000b43072ca */ /* 0x000fe200000e0000 */
[----:B------:R-:W-:Y:S11]  /*8c30*/  UIADD3.X UR5, UPT, UPT, URZ, UR63, URZ, UP0, !UPT ;  /* 0x0000003fff057290 */ /* 0x000ff600087fe4ff */
[----:B------:R-:W-:Y:S01]  /*8c40*/  @!UPT UIADD3 URZ, UPT, UPT, URZ, URZ, URZ ;  /* 0x000000fffffff290 */ /* 0x000fe2000fffe0ff */
[----:B------:R2:W-:Y:S01]  /*8c50*/  UTMASTG.3D [UR48], [UR4] ;  /* 0x00000030040073b5 */ /* 0x0005e20008010000 */
[----:B------:R0:W-:Y:S01]  /*8c60*/  UTMACMDFLUSH ;  /* 0x00000000000079b7 */ /* 0x0001e20000000000 */
[----:B--2---:R-:W-:Y:S04]  /*8c70*/  DEPBAR.LE SB0, 0x1 ;  /* 0x000080400000791a */ /* 0x004fe80000000000 */
.L_x_143:
[----:B------:R-:W-:Y:S05]  /*8c80*/  BSYNC.RECONVERGENT B0 ;  /* 0x0000000000007941 */ /* 0x000fea0003800200 */
.L_x_142:
[----:B------:R-:W-:Y:S06]  /*8c90*/  BAR.SYNC.DEFER_BLOCKING 0x1, 0x80 ;  /* 0x0042000000007b1d */ /* 0x000fec0000010000 */
[----:B------:R-:W2:Y:S01]  /*8ca0*/  @P6 SYNCS.PHASECHK.TRANS64.TRYWAIT P0, [R200+URZ+0x200], R205 ;  /* 0x000200cdc80065a7 */ /* 0x000ea200080011ff */
[----:B------:R-:W-:Y:S01]  /*8cb0*/  BSSY B1, `(.L_x_144) ;  /* 0x0000023000017945 */ /* 0x000fe20003800000 */
[----:B--2---:R-:W-:Y:S03]  /*8cc0*/  @P6 SEL R193, RZ, 0x1, !P0 ;  /* 0x00000001ffc16807 */ /* 0x004fe60004000000 */
[----:B------:R-:W-:Y:S05]  /*8cd0*/  @!P6 BRA `(.L_x_145) ;  /* 0x000000000080e947 */ /* 0x000fea0003800000 */
[----:B------:R-:W-:Y:S01]  /*8ce0*/  ISETP.NE.AND P1, PT, R194, RZ, PT ;  /* 0x000000ffc200720c */ /* 0x000fe20003f25270 */
[----:B------:R-:W2:Y:S01]  /*8cf0*/  S2R R0, SR_CgaCtaId ;  /* 0x0000000000007919 */ /* 0x000ea20000008800 */
[----:B------:R-:W-:Y:S01]  /*8d00*/  ISETP.NE.AND P0, PT, R193, RZ, PT ;  /* 0x000000ffc100720c */ /* 0x000fe20003f05270 */
[----:B------:R-:W-:Y:S10]  /*8d10*/  BSSY B0, `(.L_x_146) ;  /* 0x0000009000007945 */ /* 0x000ff40003800000 */
[----:B------:R-:W-:Y:S04]  /*8d20*/  @P1 IMAD R2, R169, 0x2000, R178 ;  /* 0x00002000a9021824 */ /* 0x000fe800078e02b2 */
[C---:B------:R-:W-:Y:S01]  /*8d30*/  @P1 IMAD.IADD R4, R2.reuse, 0x1, R195 ;  /* 0x0000000102041824 */ /* 0x040fe200078e02c3 */
[----:B------:R-:W-:Y:S03]  /*8d40*/  @P1 IADD3 R203, PT, PT, R2, R203, RZ ;  /* 0x000000cb02cb1210 */ /* 0x000fe60007ffe0ff */
[----:B------:R-:W-:Y:S01]  /*8d50*/  @P1 IMAD.IADD R201, R201, 0x1, R4 ;  /* 0x00000001c9c91824 */ /* 0x000fe200078e0204 */
[----:B------:R-:W-:Y:S06]  /*8d60*/  @P0 BRA `(.L_x_147) ;  /* 0x00000000000c0947 */ /* 0x000fec0003800000 */
[----:B------:R-:W-:Y:S04]  /*8d70*/  SHF.L.U32 R3, R168, 0x1f, RZ ;  /* 0x0000001fa8037819 */ /* 0x000fe800000006ff */
[----:B------:R-:W3:Y:S02]  /*8d80*/  SYNCS.PHASECHK.TRANS64.TRYWAIT P0, [R200+URZ+0x200], R3 ;  /* 0x00020003c80075a7 */ /* 0x000ee400080011ff */
[----:B---3--:R-:W-:Y:S05]  /*8d90*/  @!P0 BRA `(.L_x_148) ;  /* 0x0000002800a48947 */ /* 0x008fea0003800000 */
.L_x_147:
[----:B------:R-:W-:Y:S05]  /*8da0*/  BSYNC B0 ;  /* 0x0000000000007941 */ /* 0x000fea0003800000 */
.L_x_146:
[----:B------:R-:W-:Y:S01]  /*8db0*/  ISETP.NE.AND P0, PT, R194, RZ, PT ;  /* 0x000000ffc200720c */ /* 0x000fe20003f05270 */
[----:B---3--:R-:W-:Y:S02]  /*8dc0*/  VIADD R3, R200, 0x210 ;  /* 0x00000210c8037836 */ /* 0x008fe40000000000 */
[----:B------:R-:W-:Y:S03]  /*8dd0*/  VIADD R169, R169, 0x1 ;  /* 0x00000001a9a97836 */ /* 0x000fe60000000000 */
[----:B--2---:R-:W-:Y:S07]  /*8de0*/  PRMT R0, R0, 0x654, R3 ;  /* 0x0000065400007816 */ /* 0x004fee0000000003 */
[----:B------:R2:W3:Y:S04]  /*8df0*/  @P0 LDS.128 R140, [R2] ;  /* 0x00000000028c0984 */ /* 0x0004e80000000c00 */
[----:B------:R2:W4:Y:S04]  /*8e00*/  @P0 LDS.128 R144, [R4+0x10] ;  /* 0x0000100004900984 */ /* 0x0005280000000c00 */
        /* <DEDUP_REMOVED lines=13> */
.L_x_145:
[----:B------:R-:W-:Y:S05]  /*8ee0*/  BSYNC B1 ;  /* 0x0000000000017941 */ /* 0x000fea0003800000 */
.L_x_144:
[----:B--2---:R-:W-:Y:S05]  /*8ef0*/  VIADD R0, R71, 0x40 ;  /* 0x0000004047007836 */ /* 0x004fea0000000000 */
[----:B------:R-:W-:Y:S04]  /*8f00*/  SHF.R.U32.HI R0, RZ, 0x15, R0 ;  /* 0x00000015ff007819 */ /* 0x000fe80000011600 */
[----:B------:R-:W-:Y:S11]  /*8f10*/  LOP3.LUT P0, RZ, R0, 0x3, R163, 0x48, !PT ;  /* 0x0000000300ff7812 */ /* 0x000ff600078048a3 */
[----:B------:R-:W-:Y:S02]  /*8f20*/  @!UPT UIADD3 URZ, UPT, UPT, URZ, URZ, URZ ;  /* 0x000000fffffff290 */ /* 0x000fe4000fffe0ff */
[----:B------:R-:W-:Y:S05]  /*8f30*/  @!P0 BRA `(.L_x_149) ;  /* 0x0000000000408947 */ /* 0x000fea0003800000 */
[----:B------:R-:W2:Y:S01]  /*8f40*/  LDCU.64 UR8, c[0x4][0x70] ;  /* 0x01000e00ff0877ac */ /* 0x000ea20008000a00 */
[----:B------:R-:W-:Y:S01]  /*8f50*/  MOV R3, 0x0 ;  /* 0x0000000000037802 */ /* 0x000fe20000000f00 */
[----:B------:R-:W-:Y:S02]  /*8f60*/  HFMA2 R12, -RZ, RZ, 0, 5.9604644775390625e-08 ;  /* 0x00000001ff0c7431 */ /* 0x000fe400000001ff */
[----:B------:R-:W-:Y:S02]  /*8f70*/  IMAD.MOV.U32 R8, RZ, RZ, 0x192 ;  /* 0x00000192ff087424 */ /* 0x000fe400078e00ff */
[----:B------:R-:W-:Y:S01]  /*8f80*/  IMAD.MOV.U32 R13, RZ, RZ, RZ ;  /* 0x000000ffff0d7224 */ /* 0x000fe200078e00ff */
[----:B------:R-:W5:Y:S01]  /*8f90*/  LDCU.64 UR6, c[0x4][0x78] ;  /* 0x01000f00ff0677ac */ /* 0x000f620008000a00 */
[----:B------:R-:W1:Y:S01]  /*8fa0*/  LDC.64 R2, c[0x4][R3] ;  /* 0x0100000003027b82 */ /* 0x000e620000000a00 */
[----:B------:R-:W3:Y:S01]  /*8fb0*/  LDCU.64 UR4, c[0x4][0x10] ;  /* 0x01000200ff0477ac */ /* 0x000ee20008000a00 */
[----:B--2---:R-:W-:Y:S01]  /*8fc0*/  MOV R5, UR9 ;  /* 0x0000000900057c02 */ /* 0x004fe20008000f00 */
[----:B------:R-:W-:Y:S01]  /*8fd0*/  IMAD.U32 R4, RZ, RZ, UR8 ;  /* 0x00000008ff047e24 */ /* 0x000fe2000f8e00ff */
[----:B-----5:R-:W-:Y:S01]  /*8fe0*/  MOV R7, UR7 ;  /* 0x0000000700077c02 */ /* 0x020fe20008000f00 */
[----:B------:R-:W-:Y:S01]  /*8ff0*/  IMAD.U32 R6, RZ, RZ, UR6 ;  /* 0x00000006ff067e24 */ /* 0x000fe2000f8e00ff */
[----:B---3--:R-:W-:Y:S01]  /*9000*/  MOV R11, UR5 ;  /* 0x00000005000b7c02 */ /* 0x008fe20008000f00 */
[----:B------:R-:W-:Y:S02]  /*9010*/  IMAD.U32 R10, RZ, RZ, UR4 ;  /* 0x00000004ff0a7e24 */ /* 0x000fe4000f8e00ff */
[----:B------:R-:W-:Y:S07]  /*9020*/  LEPC R20, `(.L_x_149) ;  /* 0x000000001014794e */ /* 0x000fee0000000000 */
[----:B-1--4-:R-:W-:Y:S05]  /*9030*/  CALL.ABS.NOINC R2 ;  /* 0x0000000002007343 */ /* 0x012fea0003c00000 */
.L_x_149:
[----:B------:R-:W-:Y:S01]  /*9040*/  ISETP.NE.AND P0, PT, R181, RZ, PT ;  /* 0x000000ffb500720c */ /* 0x000fe20003f05270 */
[----:B------:R-:W-:Y:S05]  /*9050*/  WARPSYNC.ALL ;  /* 0x0000000000007948 */ /* 0x000fea0003800000 */
[----:B------:R-:W-:Y:S01]  /*9060*/  R2UR UR4, R71 ;  /* 0x00000000470472ca */ /* 0x000fe200000e0000 */
[----:B------:R-:W-:Y:S01]  /*9070*/  BSSY.RECONVERGENT B0, `(.L_x_150) ;  /* 0x000011c000007945 */ /* 0x000fe20003800200 */
[----:B---3--:R-:W-:Y:S02]  /*9080*/  F2FP.F16.E4M3.UNPACK_B R11, R141 ;  /* 0x0000008dff0b723e */ /* 0x008fe400020006ff */
[----:B------:R-:W-:Y:S02]  /*9090*/  F2FP.F16.E4M3.UNPACK_B R10, R142 ;  /* 0x0000008eff0a723e */ /* 0x000fe400020006ff */
[----:B------:R-:W-:Y:S01]  /*90a0*/  F2FP.F16.E4M3.UNPACK_B R9, R143 ;  /* 0x0000008fff09723e */ /* 0x000fe200020006ff */
[--C-:B------:R-:W-:Y:S01]  /*90b0*/  HADD2.F32 R74, -RZ, R11.reuse.H0_H0 ;  /* 0x2000000bff4a7230 */ /* 0x100fe20000004100 */
[----:B----4-:R-:W-:Y:S01]  /*90c0*/  F2FP.F16.E4M3.UNPACK_B R8, R144 ;  /* 0x00000090ff08723e */ /* 0x010fe200020006ff */
[----:B------:R-:W-:Y:S01]  /*90d0*/  HADD2.F32 R76, -RZ, R11.H1_H1 ;  /* 0x3000000bff4c7230 */ /* 0x000fe20000004100 */
[----:B------:R-:W-:Y:S01]  /*90e0*/  F2FP.F16.E4M3.UNPACK_B R7, R145 ;  /* 0x00000091ff07723e */ /* 0x000fe200020006ff */
[--C-:B------:R-:W-:Y:S01]  /*90f0*/  HADD2.F32 R77, -RZ, R10.reuse.H0_H0 ;  /* 0x2000000aff4d7230 */ /* 0x100fe20000004100 */
[----:B------:R-:W-:Y:S01]  /*9100*/  F2FP.F16.E4M3.UNPACK_B R6, R146 ;  /* 0x00000092ff06723e */ /* 0x000fe200020006ff */
[----:B------:R-:W-:Y:S01]  /*9110*/  HADD2.F32 R80, -RZ, R10.H1_H1 ;  /* 0x3000000aff507230 */ /* 0x000fe20000004100 */
[----:B------:R-:W-:Y:S01]  /*9120*/  F2FP.F16.E4M3.UNPACK_B R5, R147 ;  /* 0x00000093ff05723e */ /* 0x000fe200020006ff */
[--C-:B------:R-:W-:Y:S01]  /*9130*/  HADD2.F32 R81, -RZ, R9.reuse.H0_H0 ;  /* 0x20000009ff517230 */ /* 0x100fe20000004100 */
[----:B-1----:R-:W-:Y:S01]  /*9140*/  F2FP.F16.E4M3.UNPACK_B R4, R148 ;  /* 0x00000094ff04723e */ /* 0x002fe200020006ff */
[----:B------:R-:W-:Y:S01]  /*9150*/  HADD2.F32 R83, -RZ, R9.H1_H1 ;  /* 0x30000009ff537230 */ /* 0x000fe20000004100 */
[-C--:B------:R-:W-:Y:S01]  /*9160*/  F2FP.F16.E4M3.UNPACK_B R2, R140.reuse ;  /* 0x0000008cff02723e */ /* 0x080fe200020006ff */
[--C-:B------:R-:W-:Y:S01]  /*9170*/  HADD2.F32 R86, -RZ, R8.reuse.H0_H0 ;  /* 0x20000008ff567230 */ /* 0x100fe20000004100 */
[----:B------:R-:W-:Y:S01]  /*9180*/  F2FP.F16.E4M3.UNPACK_B R140, R140.H1 ;  /* 0x0000008cff8c723e */ /* 0x000fe200030006ff */
[----:B------:R-:W-:Y:S01]  /*9190*/  HADD2.F32 R87, -RZ, R8.H1_H1 ;  /* 0x30000008ff577230 */ /* 0x000fe20000004100 */
[----:B------:R-:W-:Y:S01]  /*91a0*/  F2FP.F16.E4M3.UNPACK_B R141, R141.H1 ;  /* 0x0000008dff8d723e */ /* 0x000fe200030006ff */
[--C-:B------:R-:W-:Y:S01]  /*91b0*/  HADD2.F32 R90, -RZ, R7.reuse.H0_H0 ;  /* 0x20000007ff5a7230 */ /* 0x100fe20000004100 */
[----:B------:R-:W-:Y:S01]  /*91c0*/  F2FP.F16.E4M3.UNPACK_B R142, R142.H1 ;  /* 0x0000008eff8e723e */ /* 0x000fe200030006ff */
[----:B------:R-:W-:Y:S01]  /*91d0*/  HADD2.F32 R91, -RZ, R7.H1_H1 ;  /* 0x30000007ff5b7230 */ /* 0x000fe20000004100 */
[----:B------:R-:W-:Y:S01]  /*91e0*/  F2FP.F16.E4M3.UNPACK_B R143, R143.H1 ;  /* 0x0000008fff8f723e */ /* 0x000fe200030006ff */
[--C-:B------:R-:W-:Y:S01]  /*91f0*/  HADD2.F32 R94, -RZ, R6.reuse.H0_H0 ;  /* 0x20000006ff5e7230 */ /* 0x100fe20000004100 */
[----:B------:R-:W-:Y:S01]  /*9200*/  IADD3 R164, PT, PT, R164, 0x270, RZ ;  /* 0x00000270a4a47810 */ /* 0x000fe20007ffe0ff */
[----:B------:R-:W-:Y:S01]  /*9210*/  HADD2.F32 R95, -RZ, R6.H1_H1 ;  /* 0x30000006ff5f7230 */ /* 0x000fe20000004100 */
[----:B------:R-:W-:Y:S01]  /*9220*/  F2FP.F16.E4M3.UNPACK_B R107, R149 ;  /* 0x00000095ff6b723e */ /* 0x000fe200020006ff */
[--C-:B------:R-:W-:Y:S01]  /*9230*/  HADD2.F32 R98, -RZ, R5.reuse.H0_H0 ;  /* 0x20000005ff627230 */ /* 0x100fe20000004100 */
[----:B------:R-:W-:Y:S01]  /*9240*/  LOP3.LUT R164, R164, 0xfefffff8, RZ, 0xc0, !PT ;  /* 0xfefffff8a4a47812 */ /* 0x000fe200078ec0ff */
[----:B------:R-:W-:Y:S01]  /*9250*/  HADD2.F32 R99, -RZ, R5.H1_H1 ;  /* 0x30000005ff637230 */ /* 0x000fe20000004100 */
[----:B------:R-:W-:Y:S01]  /*9260*/  F2FP.F16.E4M3.UNPACK_B R111, R150 ;  /* 0x00000096ff6f723e */ /* 0x000fe200020006ff */
[--C-:B------:R-:W-:Y:S01]  /*9270*/  HADD2.F32 R102, -RZ, R4.reuse.H0_H0 ;  /* 0x20000004ff667230 */ /* 0x100fe20000004100 */
[----:B------:R-:W-:Y:S01]  /*9280*/  F2FP.F16.E4M3.UNPACK_B R115, R151 ;  /* 0x00000097ff73723e */ /* 0x000fe200020006ff */
[----:B------:R-:W-:Y:S01]  /*9290*/  HADD2.F32 R103, -RZ, R4.H1_H1 ;  /* 0x30000004ff677230 */ /* 0x000fe20000004100 */
[----:B------:R-:W-:Y:S01]  /*92a0*/  F2FP.F16.E4M3.UNPACK_B R119, R152 ;  /* 0x00000098ff77723e */ /* 0x000fe200020006ff */
[----:B------:R-:W1:Y:S01]  /*92b0*/  LDTM.x64 R4, tmem[UR4+0x40] ;  /* 0x00004004000479ee */ /* 0x000e620008340000 */
[--C-:B------:R-:W-:Y:S01]  /*92c0*/  HADD2.F32 R0, -RZ, R2.reuse.H0_H0 ;  /* 0x20000002ff007230 */ /* 0x100fe20000004100 */
[----:B------:R-:W-:Y:S01]  /*92d0*/  NOP ;  /* 0x0000000000007918 */ /* 0x000fe20000000000 */
[----:B-1----:R1:W-:Y:S01]  /*92e0*/  SYNCS.ARRIVE.TRANS64.RED.A1T0 RZ, [R164+URZ], RZ ;  /* 0x000000ffa4ff79a7 */ /* 0x0023e200081004ff */
[----:B------:R-:W-:Y:S01]  /*92f0*/  HADD2.F32 R2, -RZ, R2.H1_H1 ;  /* 0x30000002ff027230 */ /* 0x000fe20000004100 */
[----:B------:R-:W-:Y:S01]  /*9300*/  F2FP.F16.E4M3.UNPACK_B R123, R153 ;  /* 0x00000099ff7b723e */ /* 0x000fe200020006ff */
[----:B------:R-:W-:Y:S01]  /*9310*/  HADD2.F32 R78, -RZ, R141.H1_H1 ;  /* 0x3000008dff4e7230 */ /* 0x000fe20000004100 */
[----:B------:R-:W-:Y:S01]  /*9320*/  F2FP.F16.E4M3.UNPACK_B R127, R154 ;  /* 0x0000009aff7f723e */ /* 0x000fe200020006ff */
[--C-:B------:R-:W-:Y:S01]  /*9330*/  HADD2.F32 R106, -RZ, R107.reuse.H0_H0 ;  /* 0x2000006bff6a7230 */ /* 0x100fe20000004100 */
[----:B------:R-:W-:Y:S01]  /*9340*/  F2FP.F16.E4M3.UNPACK_B R130, R155 ;  /* 0x0000009bff82723e */ /* 0x000fe200020006ff */
[----:B------:R-:W-:Y:S01]  /*9350*/  HADD2.F32 R107, -RZ, R107.H1_H1 ;  /* 0x3000006bff6b7230 */ /* 0x000fe20000004100 */
[----:B------:R-:W-:Y:S01]  /*9360*/  F2FP.F16.E4M3.UNPACK_B R144, R144.H1 ;  /* 0x00000090ff90723e */ /* 0x000fe200030006ff */
        /* <DEDUP_REMOVED lines=12> */
[C---:B------:R-:W-:Y:S01]  /*9430*/  FMUL R4, R70.reuse, R4 ;  /* 0x0000000446047220 */ /* 0x040fe20000400000 */
[C---:B------:R-:W-:Y:S01]  /*9440*/  FMUL R5, R70.reuse, R5 ;  /* 0x0000000546057220 */ /* 0x040fe20000400000 */
[--C-:B------:R-:W-:Y:S02]  /*9450*/  HADD2.F32 R3, -RZ, R140.reuse.H0_H0 ;  /* 0x2000008cff037230 */ /* 0x100fe40000004100 */
        /* <DEDUP_REMOVED lines=9> */
[----:B------:R-:W-:Y:S02]  /*94f0*/  HADD2.F32 R122, -RZ, R123.H0_H0 ;  /* 0x2000007bff7a7230 */ /* 0x000fe40000004100 */
[C---:B------:R-:W-:Y:S01]  /*9500*/  FMUL R6, R70.reuse, R6 ;  /* 0x0000000646067220 */ /* 0x040fe20000400000 */
[----:B------:R-:W-:Y:S02]  /*9510*/  HADD2.F32 R72, -RZ, R140.H1_H1 ;  /* 0x3000008cff487230 */ /* 0x000fe40000004100 */
[C---:B------:R-:W-:Y:S01]  /*9520*/  FMUL R7, R70.reuse, R7 ;  /* 0x0000000746077220 */ /* 0x040fe20000400000 */
[----:B------:R-:W-:Y:S02]  /*9530*/  HADD2.F32 R75, -RZ, R141.H0_H0 ;  /* 0x2000008dff4b7230 */ /* 0x000fe40000004100 */
[C---:B------:R-:W-:Y:S01]  /*9540*/  FFMA R6, R73.reuse, R3, R6 ;  /* 0x0000000349067223 */ /* 0x040fe20000000006 */
[----:B------:R-:W-:Y:S02]  /*9550*/  HADD2.F32 R123, -RZ, R123.H1_H1 ;  /* 0x3000007bff7b7230 */ /* 0x000fe40000004100 */
[C---:B------:R-:W-:Y:S01]  /*9560*/  FFMA R7, R73.reuse, R72, R7 ;  /* 0x0000004849077223 */ /* 0x040fe20000000007 */
[C---:B------:R-:W-:Y:S01]  /*9570*/  FFMA R8, R73.reuse, R74, R8 ;  /* 0x0000004a49087223 */ /* 0x040fe20000000008 */
[----:B------:R-:W-:Y:S01]  /*9580*/  FFMA R9, R73, R76, R9 ;  /* 0x0000004c49097223 */ /* 0x000fe20000000009 */
[--C-:B------:R-:W-:Y:S02]  /*9590*/  HADD2.F32 R126, -RZ, R127.reuse.H0_H0 ;  /* 0x2000007fff7e7230 */ /* 0x100fe40000004100 */
[C---:B------:R-:W-:Y:S01]  /*95a0*/  FMUL R10, R70.reuse, R10 ;  /* 0x0000000a460a7220 */ /* 0x040fe20000400000 */
[----:B------:R-:W-:Y:S01]  /*95b0*/  F2FP.SATFINITE.E4M3.F32.PACK_AB_MERGE_C R76, R7, R6, RZ ;  /* 0x00000006074c723e */ /* 0x000fe200048070ff */
[C---:B------:R-:W-:Y:S01]  /*95c0*/  FMUL R7, R70.reuse, R20 ;  /* 0x0000001446077220 */ /* 0x040fe20000400000 */
[----:B------:R-:W-:Y:S02]  /*95d0*/  HADD2.F32 R127, -RZ, R127.H1_H1 ;  /* 0x3000007fff7f7230 */ /* 0x000fe40000004100 */
[C---:B------:R-:W-:Y:S01]  /*95e0*/  FFMA R10, R73.reuse, R75, R10 ;  /* 0x0000004b490a7223 */ /* 0x040fe2000000000a */
[----:B------:R-:W-:Y:S02]  /*95f0*/  HADD2.F32 R72, -RZ, R130.H0_H0 ;  /* 0x20000082ff487230 */ /* 0x000fe40000004100 */
[C---:B------:R-:W-:Y:S01]  /*9600*/  FMUL R11, R70.reuse, R11 ;  /* 0x0000000b460b7220 */ /* 0x040fe20000400000 */
[--C-:B------:R-:W-:Y:S02]  /*9610*/  HADD2.F32 R79, -RZ, R142.reuse.H0_H0 ;  /* 0x2000008eff4f7230 */ /* 0x100fe40000004100 */
[C---:B------:R-:W-:Y:S01]  /*9620*/  FMUL R14, R70.reuse, R14 ;  /* 0x0000000e460e7220 */ /* 0x040fe20000400000 */
[----:B------:R-:W-:Y:S02]  /*9630*/  HADD2.F32 R82, -RZ, R142.H1_H1 ;  /* 0x3000008eff527230 */ /* 0x000fe40000004100 */
[C---:B------:R-:W-:Y:S01]  /*9640*/  FFMA R11, R73.reuse, R78, R11 ;  /* 0x0000004e490b7223 */ /* 0x040fe2000000000b */
[C---:B------:R-:W-:Y:S01]  /*9650*/  FFMA R12, R73.reuse, R77, R12 ;  /* 0x0000004d490c7223 */ /* 0x040fe2000000000c */
[C---:B------:R-:W-:Y:S01]  /*9660*/  FFMA R13, R73.reuse, R80, R13 ;  /* 0x00000050490d7223 */ /* 0x040fe2000000000d */
[----:B------:R-:W-:Y:S01]  /*9670*/  FFMA R14, R73, R79, R14 ;  /* 0x0000004f490e7223 */ /* 0x000fe2000000000e */
[----:B------:R-:W-:Y:S01]  /*9680*/  HADD2.F32 R75, -RZ, R130.H1_H1 ;  /* 0x30000082ff4b7230 */ /* 0x000fe20000004100 */
[----:B------:R-:W-:Y:S01]  /*9690*/  F2FP.SATFINITE.E4M3.F32.PACK_AB_MERGE_C R78, R11, R10, RZ ;  /* 0x0000000a0b4e723e */ /* 0x000fe200048070ff */
[C---:B------:R-:W-:Y:S01]  /*96a0*/  FMUL R10, R70.reuse, R21 ;  /* 0x00000015460a7220 */ /* 0x040fe20000400000 */
[C---:B------:R-:W-:Y:S01]  /*96b0*/  FMUL R21, R70.reuse, R28 ;  /* 0x0000001c46157220 */ /* 0x040fe20000400000 */
        /* <DEDUP_REMOVED lines=8> */
[C---:B------:R-:W-:Y:S01]  /*9740*/  FMUL R18, R70.reuse, R25 ;  /* 0x0000001946127220 */ /* 0x040fe20000400000 */
[----:B------:R-:W-:Y:S01]  /*9750*/  F2FP.SATFINITE.E4M3.F32.PACK_AB_MERGE_C R14, R15, R14, RZ ;  /* 0x0000000e0f0e723e */ /* 0x000fe200048070ff */
        /* <DEDUP_REMOVED lines=8> */
[C---:B------:R-:W-:Y:S01]  /*97e0*/  FFMA R11, R73.reuse, R88, R11 ;  /* 0x00000058490b7223 */ /* 0x040fe2000000000b */
[----:B------:R-:W-:Y:S01]  /*97f0*/  FMUL R22, R70, R29 ;  /* 0x0000001d46167220 */ /* 0x000fe20000400000 */
        /* <DEDUP_REMOVED lines=13> */
[----:B------:R-:W-:Y:S01]  /*98d0*/  FMUL R20, R70, R27 ;  /* 0x0000001b46147220 */ /* 0x000fe20000400000 */
[--C-:B------:R-:W-:Y:S01]  /*98e0*/  HADD2.F32 R96, -RZ, R146.reuse.H0_H0 ;  /* 0x20000092ff607230 */ /* 0x100fe20000004100 */
[----:B------:R-:W-:Y:S01]  /*98f0*/  F2FP.SATFINITE.E4M3.F32.PACK_AB_MERGE_C R16, R10, R7, R16 ;  /* 0x000000070a10723e */ /* 0x000fe20004807010 */
[----:B------:R-:W-:Y:S02]  /*9900*/  HADD2.F32 R97, -RZ, R146.H1_H1 ;  /* 0x30000092ff617230 */ /* 0x000fe40000004100 */
[C---:B------:R-:W-:Y:S01]  /*9910*/  FFMA R20, R73.reuse, R93, R20 ;  /* 0x0000005d49147223 */ /* 0x040fe20000000014 */
[C---:B------:R-:W-:Y:S01]  /*9920*/  FFMA R21, R73.reuse, R94, R21 ;  /* 0x0000005e49157223 */ /* 0x040fe20000000015 */
[C---:B------:R-:W-:Y:S01]  /*9930*/  FFMA R22, R73.reuse, R95, R22 ;  /* 0x0000005f49167223 */ /* 0x040fe20000000016 */
[C---:B------:R-:W-:Y:S01]  /*9940*/  FMUL R23, R70.reuse, R30 ;  /* 0x0000001e46177220 */ /* 0x040fe20000400000 */
[----:B------:R-:W-:Y:S01]  /*9950*/  FMUL R30, R70, R37 ;  /* 0x00000025461e7220 */ /* 0x000fe20000400000 */
[----:B------:R-:W-:Y:S01]  /*9960*/  F2FP.SATFINITE.E4M3.F32.PACK_AB_MERGE_C R19, R20, R19, RZ ;  /* 0x000000131413723e */ /* 0x000fe200048070ff */
[C---:B------:R-:W-:Y:S01]  /*9970*/  FMUL R37, R70.reuse, R44 ;  /* 0x0000002c46257220 */ /* 0x040fe20000400000 */
[C---:B------:R-:W-:Y:S01]  /*9980*/  FFMA R23, R73.reuse, R96, R23 ;  /* 0x0000006049177223 */ /* 0x040fe20000000017 */
        /* <DEDUP_REMOVED lines=20> */
[----:B------:R-:W-:Y:S01]  /*9ad0*/  F2FP.F16.E4M3.UNPACK_B R151, R151.H1 ;  /* 0x00000097ff97723e */ /* 0x000fe200030006ff */
[----:B------:R-:W-:Y:S01]  /*9ae0*/  FMUL R38, R70, R45 ;  /* 0x0000002d46267220 */ /* 0x000fe20000400000 */
[----:B------:R-:W-:Y:S01]  /*9af0*/  F2FP.SATFINITE.E4M3.F32.PACK_AB_MERGE_C R19, R28, R27, RZ ;  /* 0x0000001b1c13723e */ /* 0x000fe200048070ff */
[----:B------:R-:W-:Y:S01]  /*9b00*/  FFMA R31, R73, R104, R31 ;  /* 0x00000068491f7223 */ /* 0x000fe2000000001f */
[C---:B------:R-:W-:Y:S01]  /*9b10*/  FMUL R45, R70.reuse, R52 ;  /* 0x00000034462d7220 */ /* 0x040fe20000400000 */
[C---:B------:R-:W-:Y:S01]  /*9b20*/  FMUL R52, R70.reuse, R59 ;  /* 0x0000003b46347220 */ /* 0x040fe20000400000 */
[----:B------:R-:W-:Y:S01]  /*9b30*/  F2FP.F16.E4M3.UNPACK_B R152, R152.H1 ;  /* 0x00000098ff98723e */ /* 0x000fe200030006ff */
[C---:B------:R-:W-:Y:S01]  /*9b40*/  FMUL R59, R70.reuse, R66 ;  /* 0x00000042463b7220 */ /* 0x040fe20000400000 */
[----:B------:R-:W-:Y:S01]  /*9b50*/  F2FP.SATFINITE.E4M3.F32.PACK_AB_MERGE_C R66, R13, R12, R14 ;  /* 0x0000000c0d42723e */ /* 0x000fe2000480700e */
        /* <DEDUP_REMOVED lines=11> */
[C---:B------:R-:W-:Y:S01]  /*9c10*/  FFMA R35, R73.reuse, R108, R35 ;  /* 0x0000006c49237223 */ /* 0x040fe20000000023 */
[C---:B------:R-:W-:Y:S01]  /*9c20*/  FMUL R36, R70.reuse, R43 ;  /* 0x0000002b46247220 */ /* 0x040fe20000400000 */
[--C-:B------:R-:W-:Y:S02]  /*9c30*/  HADD2.F32 R112, -RZ, R150.reuse.H0_H0 ;  /* 0x20000096ff707230 */ /* 0x100fe40000004100 */
[C---:B------:R-:W-:Y:S01]  /*9c40*/  FMUL R39, R70.reuse, R46 ;  /* 0x0000002e46277220 */ /* 0x040fe20000400000 */
[----:B------:R-:W-:Y:S02]  /*9c50*/  HADD2.F32 R113, -RZ, R150.H1_H1 ;  /* 0x30000096ff717230 */ /* 0x000fe40000004100 */
        /* <DEDUP_REMOVED lines=12> */
[C---:B------:R-:W-:Y:S01]  /*9d20*/  FMUL R46, R70.reuse, R53 ;  /* 0x00000035462e7220 */ /* 0x040fe20000400000 */
[--C-:B------:R-:W-:Y:S02]  /*9d30*/  HADD2.F32 R120, -RZ, R152.reuse.H0_H0 ;  /* 0x20000098ff787230 */ /* 0x100fe40000004100 */
[C---:B------:R-:W-:Y:S01]  /*9d40*/  FMUL R50, R70.reuse, R57 ;  /* 0x0000003946327220 */ /* 0x040fe20000400000 */
[C---:B------:R-:W-:Y:S01]  /*9d50*/  FMUL R51, R70.reuse, R58 ;  /* 0x0000003a46337220 */ /* 0x040fe20000400000 */
[C---:B------:R-:W-:Y:S01]  /*9d60*/  FMUL R53, R70.reuse, R60 ;  /* 0x0000003c46357220 */ /* 0x040fe20000400000 */
[C---:B------:R-:W-:Y:S01]  /*9d70*/  FFMA R43, R73.reuse, R116, R43 ;  /* 0x00000074492b7223 */ /* 0x040fe2000000002b */
[----:B------:R-:W-:Y:S02]  /*9d80*/  HADD2.F32 R121, -RZ, R152.H1_H1 ;  /* 0x30000098ff797230 */ /* 0x000fe40000004100 */
[C---:B------:R-:W-:Y:S01]  /*9d90*/  FMUL R47, R70.reuse, R54 ;  /* 0x00000036462f7220 */ /* 0x040fe20000400000 */
[C---:B------:R-:W-:Y:S01]  /*9da0*/  FMUL R57, R70.reuse, R64 ;  /* 0x0000004046397220 */ /* 0x040fe20000400000 */
[C---:B------:R-:W-:Y:S01]  /*9db0*/  FMUL R58, R70.reuse, R65 ;  /* 0x00000041463a7220 */ /* 0x040fe20000400000 */
[C---:B------:R-:W-:Y:S01]  /*9dc0*/  FMUL R60, R70.reuse, R67 ;  /* 0x00000043463c7220 */ /* 0x040fe20000400000 */
[----:B------:R-:W-:Y:S01]  /*9dd0*/  FFMA R44, R73, R117, R44 ;  /* 0x00000075492c7223 */ /* 0x000fe2000000002c */
[C---:B------:R-:W-:Y:S01]  /*9de0*/  FMUL R48, R70.reuse, R55 ;  /* 0x0000003746307220 */ /* 0x040fe20000400000 */
[----:B------:R-:W-:Y:S01]  /*9df0*/  F2FP.SATFINITE.E4M3.F32.PACK_AB_MERGE_C R64, R5, R4, R76 ;  /* 0x000000040540723e */ /* 0x000fe2000480704c */
[----:B------:R-:W-:Y:S01]  /*9e00*/  FFMA R45, R73, R118, R45 ;  /* 0x00000076492d7223 */ /* 0x000fe2000000002d */
[----:B------:R-:W-:Y:S01]  /*9e10*/  F2FP.SATFINITE.E4M3.F32.PACK_AB_MERGE_C R65, R9, R8, R78 ;  /* 0x000000080941723e */ /* 0x000fe2000480704e */
[----:B------:R-:W-:Y:S01]  /*9e20*/  FMUL R49, R70, R56 ;  /* 0x0000003846317220 */ /* 0x000fe20000400000 */
[----:B------:R-:W-:Y:S01]  /*9e30*/  F2FP.SATFINITE.E4M3.F32.PACK_AB_MERGE_C R67, R2, R0, R3 ;  /* 0x000000000243723e */ /* 0x000fe20004807003 */
[C---:B------:R-:W-:Y:S01]  /*9e40*/  FFMA R46, R73.reuse, R119, R46 ;  /* 0x00000077492e7223 */ /* 0x040fe2000000002e */
[----:B------:R-:W-:Y:S01]  /*9e50*/  F2FP.F16.E4M3.UNPACK_B R154, R154.H1 ;  /* 0x0000009aff9a723e */ /* 0x000fe200030006ff */
[--C-:B------:R-:W-:Y:S02]  /*9e60*/  HADD2.F32 R124, -RZ, R153.reuse.H0_H0 ;  /* 0x20000099ff7c7230 */ /* 0x100fe40000004100 */
[C---:B------:R-:W-:Y:S01]  /*9e70*/  FFMA R47, R73.reuse, R120, R47 ;  /* 0x00000078492f7223 */ /* 0x040fe2000000002f */
[----:B------:R1:W-:Y:S01]  /*9e80*/  STS.128 [R137+UR44+0x6400], R64 ;  /* 0x0064004089007988 */ /* 0x0003e20008000c2c */
[----:B------:R-:W-:Y:S02]  /*9e90*/  HADD2.F32 R125, -RZ, R153.H1_H1 ;  /* 0x30000099ff7d7230 */ /* 0x000fe40000004100 */
[C---:B------:R-:W-:Y:S01]  /*9ea0*/  FFMA R48, R73.reuse, R121, R48 ;  /* 0x0000007949307223 */ /* 0x040fe20000000030 */
[C---:B------:R-:W-:Y:S01]  /*9eb0*/  FFMA R49, R73.reuse, R122, R49 ;  /* 0x0000007a49317223 */ /* 0x040fe20000000031 */
[----:B------:R-:W-:Y:S01]  /*9ec0*/  F2FP.F16.E4M3.UNPACK_B R155, R155.H1 ;  /* 0x0000009bff9b723e */ /* 0x000fe200030006ff */
[C---:B------:R-:W-:Y:S01]  /*9ed0*/  FFMA R50, R73.reuse, R123, R50 ;  /* 0x0000007b49327223 */ /* 0x040fe20000000032 */
[----:B------:R-:W-:Y:S01]  /*9ee0*/  FMUL R54, R70, R61 ;  /* 0x0000003d46367220 */ /* 0x000fe20000400000 */
[--C-:B------:R-:W-:Y:S01]  /*9ef0*/  HADD2.F32 R128, -RZ, R154.reuse.H0_H0 ;  /* 0x2000009aff807230 */ /* 0x100fe20000004100 */
[----:B------:R1:W-:Y:S01]  /*9f00*/  STS.128 [R182+0x6010], R16 ;  /* 0x00601010b6007388 */ /* 0x0003e20000000c00 */
[----:B------:R-:W-:Y:S01]  /*9f10*/  F2FP.SATFINITE.E4M3.F32.PACK_AB_MERGE_C R35, R36, R35, RZ ;  /* 0x000000232423723e */ /* 0x000fe200048070ff */
[C---:B------:R-:W-:Y:S01]  /*9f20*/  FFMA R51, R73.reuse, R124, R51 ;  /* 0x0000007c49337223 */ /* 0x040fe20000000033 */
[----:B------:R-:W-:Y:S01]  /*9f30*/  F2FP.SATFINITE.E4M3.F32.PACK_AB_MERGE_C R39, R40, R39, RZ ;  /* 0x000000272827723e */ /* 0x000fe200048070ff */
[----:B------:R-:W-:Y:S02]  /*9f40*/  HADD2.F32 R129, -RZ, R154.H1_H1 ;  /* 0x3000009aff817230 */ /* 0x000fe40000004100 */
[C---:B------:R-:W-:Y:S01]  /*9f50*/  FMUL R55, R70.reuse, R62 ;  /* 0x0000003e46377220 */ /* 0x040fe20000400000 */
[C---:B------:R-:W-:Y:S01]  /*9f60*/  FFMA R52, R73.reuse, R125, R52 ;  /* 0x0000007d49347223 */ /* 0x040fe20000000034 */
[----:B------:R-:W-:Y:S01]  /*9f70*/  FMUL R56, R70, R63 ;  /* 0x0000003f46387220 */ /* 0x000fe20000400000 */
[C---:B------:R-:W-:Y:S01]  /*9f80*/  FFMA R53, R73.reuse, R126, R53 ;  /* 0x0000007e49357223 */ /* 0x040fe20000000035 */
[C---:B------:R-:W-:Y:S01]  /*9f90*/  FFMA R54, R73.reuse, R127, R54 ;  /* 0x0000007f49367223 */ /* 0x040fe20000000036 */
[--C-:B------:R-:W-:Y:S02]  /*9fa0*/  HADD2.F32 R74, -RZ, R155.reuse.H0_H0 ;  /* 0x2000009bff4a7230 */ /* 0x100fe40000004100 */
[C---:B------:R-:W-:Y:S01]  /*9fb0*/  FFMA R55, R73.reuse, R128, R55 ;  /* 0x0000008049377223 */ /* 0x040fe20000000037 */
[----:B------:R-:W-:Y:S02]  /*9fc0*/  HADD2.F32 R131, -RZ, R155.H1_H1 ;  /* 0x3000009bff837230 */ /* 0x000fe40000004100 */
[C---:B------:R-:W-:Y:S01]  /*9fd0*/  FFMA R56, R73.reuse, R129, R56 ;  /* 0x0000008149387223 */ /* 0x040fe20000000038 */
[----:B------:R-:W-:Y:S01]  /*9fe0*/  F2FP.SATFINITE.E4M3.F32.PACK_AB_MERGE_C R43, R44, R43, RZ ;  /* 0x0000002b2c2b723e */ /* 0x000fe200048070ff */
[C---:B------:R-:W-:Y:S01]  /*9ff0*/  FFMA R57, R73.reuse, R72, R57 ;  /* 0x0000004849397223 */ /* 0x040fe20000000039 */
[C---:B------:R-:W-:Y:S01]  /*a000*/  FFMA R58, R73.reuse, R75, R58 ;  /* 0x0000004b493a7223 */ /* 0x040fe2000000003a */
[C---:B------:R-:W-:Y:S01]  /*a010*/  FFMA R59, R73.reuse, R74, R59 ;  /* 0x0000004a493b7223 */ /* 0x040fe2000000003b */
[----:B------:R-:W-:Y:S01]  /*a020*/  F2FP.SATFINITE.E4M3.F32.PACK_AB_MERGE_C R33, R34, R33, R35 ;  /* 0x000000212221723e */ /* 0x000fe20004807023 */
[----:B------:R-:W-:Y:S01]  /*a030*/  FFMA R60, R73, R131, R60 ;  /* 0x00000083493c7223 */ /* 0x000fe2000000003c */
[----:B------:R-:W-:Y:S02]  /*a040*/  F2FP.SATFINITE.E4M3.F32.PACK_AB_MERGE_C R32, R30, R29, R32 ;  /* 0x0000001d1e20723e */ /* 0x000fe40004807020 */
        /* <DEDUP_REMOVED lines=11> */
[----:B------:R-:W-:Y:S03]  /*a100*/  IADD3 R68, PT, PT, R68, 0x1, RZ ;  /* 0x0000000144447810 */ /* 0x000fe60007ffe0ff */
        /* <DEDUP_REMOVED lines=9> */
[----:B------:R-:W-:Y:S02]  /*a1a0*/  UIADD3 UR4, UP0, UPT, UR62, 0x680, URZ ;  /* 0x000006803e047890 */ /* 0x000fe4000ff1e0ff */
[----:B------:R-:W-:Y:S02]  /*a1b0*/  UIADD3 UR9, UPT, UPT, UR49, 0x40, URZ ;  /* 0x0000004031097890 */ /* 0x000fe4000fffe0ff */
[----:B------:R-:W-:Y:S02]  /*a1c0*/  UIADD3 UR8, UPT, UPT, UR44, 0x6400, URZ ;  /* 0x000064002c087890 */ /* 0x000fe4000fffe0ff */
[----:B------:R-:W-:Y:S01]  /*a1d0*/  UIADD3.X UR5, UPT, UPT, URZ, UR63, URZ, UP0, !UPT ;  /* 0x0000003fff057290 */ /* 0x000fe200087fe4ff */
[----:B------:R-:W-:Y:S01]  /*a1e0*/  UMOV UR10, UR50 ;  /* 0x00000032000a7c82 */ /* 0x000fe20008000000 */
[----:B------:R-:W-:Y:S07]  /*a1f0*/  UMOV UR11, UR36 ;  /* 0x00000024000b7c82 */ /* 0x000fee0008000000 */
[----:B------:R2:W-:Y:S01]  /*a200*/  UTMASTG.3D [UR8], [UR4] ;  /* 0x00000008040073b5 */ /* 0x0005e20008010000 */
[----:B------:R0:W-:Y:S01]  /*a210*/  UTMACMDFLUSH ;  /* 0x00000000000079b7 */ /* 0x0001e20000000000 */
[----:B--2---:R-:W-:Y:S04]  /*a220*/  DEPBAR.LE SB0, 0x1 ;  /* 0x000080400000791a */ /* 0x004fe80000000000 */
.L_x_151:
[----:B------:R-:W-:Y:S05]  /*a230*/  BSYNC.RECONVERGENT B0 ;  /* 0x0000000000007941 */ /* 0x000fea0003800200 */
.L_x_150:
[----:B------:R-:W-:Y:S01]  /*a240*/  BAR.SYNC.DEFER_BLOCKING 0x1, 0x80 ;  /* 0x0042000000007b1d */ /* 0x000fe20000010000 */
[----:B------:R-:W-:Y:S01]  /*a250*/  ISETP.NE.AND P0, PT, R165, 0x2, PT ;  /* 0x00000002a500780c */ /* 0x000fe20003f05270 */
[----:B------:R-:W-:Y:S01]  /*a260*/  UISETP.NE.AND UP0, UPT, UR45, URZ, UPT ;  /* 0x000000ff2d00728c */ /* 0x000fe2000bf05270 */
[----:B------:R-:W-:Y:S01]  /*a270*/  ISETP.NE.AND P1, PT, R68, 0x4, PT ;  /* 0x000000044400780c */ /* 0x000fe20003f25270 */
[----:B------:R-:W-:Y:S01]  /*a280*/  UIADD3 UR20, UPT, UPT, UR37, UR60, URZ ;  /* 0x0000003c25147290 */ /* 0x000fe2000fffe0ff */
[----:B------:R-:W-:Y:S01]  /*a290*/  SEL R3, RZ, 0x1, P0 ;  /* 0x00000001ff037807 */ /* 0x000fe20000000000 */
[----:B------:R-:W-:Y:S01]  /*a2a0*/  UIADD3 UR16, UPT, UPT, UR38, UR59, URZ ;  /* 0x0000003b26107290 */ /* 0x000fe2000fffe0ff */
[----:B------:R-:W-:Y:S02]  /*a2b0*/  SEL R0, RZ, 0x1, P1 ;  /* 0x00000001ff007807 */ /* 0x000fe40000800000 */
[----:B------:R-:W-:Y:S02]  /*a2c0*/  LOP3.LUT R170, R170, R3, RZ, 0x3c, !PT ;  /* 0x00000003aaaa7212 */ /* 0x000fe400078e3cff */
[----:B------:R-:W-:Y:S02]  /*a2d0*/  LOP3.LUT R171, R171, R0, RZ, 0x3c, !PT ;  /* 0x00000000abab7212 */ /* 0x000fe400078e3cff */
[----:B------:R-:W-:Y:S02]  /*a2e0*/  SEL R165, R165, RZ, P0 ;  /* 0x000000ffa5a57207 */ /* 0x000fe40000000000 */
[----:B------:R-:W-:Y:S01]  /*a2f0*/  SEL R68, R68, RZ, P1 ;  /* 0x000000ff44447207 */ /* 0x000fe20000800000 */
[----:B------:R-:W-:Y:S01]  /*a300*/  UMOV UR36, UR58 ;  /* 0x0000003a00247c82 */ /* 0x000fe20008000000 */
[----:B------:R-:W-:Y:S05]  /*a310*/  BRA.U UP0, `(.L_x_152) ;  /* 0xffffffc500787547 */ /* 0x000fea000b83ffff */
[----:B------:R-:W-:Y:S05]  /*a320*/  EXIT ;  /* 0x000000000000794d */ /* 0x000fea0003800000 */
.L_x_25:
[----:B-1----:R1:W2:Y:S02]  /*a330*/  SYNCS.PHASECHK.TRANS64.TRYWAIT P0, [R0+URZ+0x2a0], R3 ;  /* 0x0002a003000075a7 */ /* 0x0022a400080011ff */
[----:B--2---:R-:W-:Y:S05]  /*a340*/  @!P0 NANOSLEEP.SYNCS 0x989680 ;  /* 0x009896800000895d */ /* 0x004fea0003900000 */
[----:B------:R-:W2:Y:S02]  /*a350*/  @!P0 SYNCS.PHASECHK.TRANS64 P0, [R0+URZ+0x2a0], R3 ;  /* 0x0002a003000085a7 */ /* 0x000ea400080010ff */
[----:B--2---:R-:W-:Y:S05]  /*a360*/  @!P0 BRA `(.L_x_25) ;  /* 0xfffffffc00f08947 */ /* 0x004fea000383ffff */
[----:B------:R-:W-:Y:S05]  /*a370*/  BRA `(.L_x_153) ;  /* 0xffffff7c00347947 */ /* 0x000fea000383ffff */
.L_x_28:
[----:B-1----:R-:W-:-:S07]  /*a380*/  MOV R0, UR33 ;  /* 0x0000002100007c02 */ /* 0x002fce0008000f00 */
.L_x_154:
[----:B-1----:R1:W2:Y:S02]  /*a390*/  SYNCS.PHASECHK.TRANS64.TRYWAIT P0, [R0+URZ+0x100], R3 ;  /* 0x00010003000075a7 */ /* 0x0022a400080011ff */
[----:B--2---:R-:W-:Y:S05]  /*a3a0*/  @!P0 NANOSLEEP.SYNCS 0x989680 ;  /* 0x009896800000895d */ /* 0x004fea0003900000 */
[----:B------:R-:W2:Y:S02]  /*a3b0*/  @!P0 SYNCS.PHASECHK.TRANS64 P0, [R0+URZ+0x100], R3 ;  /* 0x00010003000085a7 */ /* 0x000ea400080010ff */
[----:B--2---:R-:W-:Y:S05]  /*a3c0*/  @!P0 BRA `(.L_x_154) ;  /* 0xfffffffc00f08947 */ /* 0x004fea000383ffff */
[----:B------:R-:W-:Y:S05]  /*a3d0*/  BRA `(.L_x_27) ;  /* 0xffffff7c00847947 */ /* 0x000fea000383ffff */
.L_x_35:
[----:B-1----:R-:W-:-:S07]  /*a3e0*/  MOV R0, UR17 ;  /* 0x0000001100007c02 */ /* 0x002fce0008000f00 */
.L_x_155:
[----:B-1----:R1:W2:Y:S02]  /*a3f0*/  SYNCS.PHASECHK.TRANS64.TRYWAIT P0, [R0+URZ+0x100], R3 ;  /* 0x00010003000075a7 */ /* 0x0022a400080011ff */
[----:B--2---:R-:W-:Y:S05]  /*a400*/  @!P0 NANOSLEEP.SYNCS 0x989680 ;  /* 0x009896800000895d */ /* 0x004fea0003900000 */
[----:B------:R-:W2:Y:S02]  /*a410*/  @!P0 SYNCS.PHASECHK.TRANS64 P0, [R0+URZ+0x100], R3 ;  /* 0x00010003000085a7 */ /* 0x000ea400080010ff */
[----:B--2---:R-:W-:Y:S05]  /*a420*/  @!P0 BRA `(.L_x_155) ;  /* 0xfffffffc00f08947 */ /* 0x004fea000383ffff */
[----:B------:R-:W-:Y:S05]  /*a430*/  BRA `(.L_x_34) ;  /* 0xffffff8000487947 */ /* 0x000fea000383ffff */
.L_x_40:
[----:B-1----:R1:W2:Y:S02]  /*a440*/  SYNCS.PHASECHK.TRANS64.TRYWAIT P0, [R3+URZ+0x230], R0 ;  /* 0x00023000030075a7 */ /* 0x0022a400080011ff */
[----:B--2---:R-:W-:Y:S05]  /*a450*/  @!P0 NANOSLEEP.SYNCS 0x989680 ;  /* 0x009896800000895d */ /* 0x004fea0003900000 */
[----:B------:R-:W2:Y:S02]  /*a460*/  @!P0 SYNCS.PHASECHK.TRANS64 P0, [R3+URZ+0x230], R0 ;  /* 0x00023000030085a7 */ /* 0x000ea400080010ff */
[----:B--2---:R-:W-:Y:S05]  /*a470*/  @!P0 BRA `(.L_x_40) ;  /* 0xfffffffc00f08947 */ /* 0x004fea000383ffff */
[----:B------:R-:W-:Y:S05]  /*a480*/  BRA `(.L_x_156) ;  /* 0xffffff8000ec7947 */ /* 0x000fea000383ffff */
.L_x_44:
[----:B-1----:R-:W-:-:S07]  /*a490*/  MOV R0, UR4 ;  /* 0x0000000400007c02 */ /* 0x002fce0008000f00 */
.L_x_157:
[----:B-1----:R1:W2:Y:S02]  /*a4a0*/  SYNCS.PHASECHK.TRANS64.TRYWAIT P0, [R0+URZ], R3 ;  /* 0x00000003000075a7 */ /* 0x0022a400080011ff */
[----:B--2---:R-:W-:Y:S05]  /*a4b0*/  @!P0 NANOSLEEP.SYNCS 0x989680 ;  /* 0x009896800000895d */ /* 0x004fea0003900000 */
[----:B------:R-:W2:Y:S02]  /*a4c0*/  @!P0 SYNCS.PHASECHK.TRANS64 P0, [R0+URZ], R3 ;  /* 0x00000003000085a7 */ /* 0x000ea400080010ff */
[----:B--2---:R-:W-:Y:S05]  /*a4d0*/  @!P0 BRA `(.L_x_157) ;  /* 0xfffffffc00f08947 */ /* 0x004fea000383ffff */
[----:B------:R-:W-:Y:S05]  /*a4e0*/  BRA `(.L_x_158) ;  /* 0xffffff8800907947 */ /* 0x000fea000383ffff */
.L_x_45:
[----:B------:R-:W-:-:S07]  /*a4f0*/  MOV R0, UR5 ;  /* 0x0000000500007c02 */ /* 0x000fce0008000f00 */
.L_x_159:
[----:B-1----:R1:W2:Y:S02]  /*a500*/  SYNCS.PHASECHK.TRANS64.TRYWAIT P0, [R0+URZ], R3 ;  /* 0x00000003000075a7 */ /* 0x0022a400080011ff */
[----:B--2---:R-:W-:Y:S05]  /*a510*/  @!P0 NANOSLEEP.SYNCS 0x989680 ;  /* 0x009896800000895d */ /* 0x004fea0003900000 */
[----:B------:R-:W2:Y:S02]  /*a520*/  @!P0 SYNCS.PHASECHK.TRANS64 P0, [R0+URZ], R3 ;  /* 0x00000003000085a7 */ /* 0x000ea400080010ff */
[----:B--2---:R-:W-:Y:S05]  /*a530*/  @!P0 BRA `(.L_x_159) ;  /* 0xfffffffc00f08947 */ /* 0x004fea000383ffff */
[----:B------:R-:W-:Y:S05]  /*a540*/  BRA `(.L_x_160) ;  /* 0xffffff88009c7947 */ /* 0x000fea000383ffff */
.L_x_46:
[----:B------:R-:W-:-:S07]  /*a550*/  MOV R0, UR5 ;  /* 0x0000000500007c02 */ /* 0x000fce0008000f00 */
.L_x_161:
[----:B-1----:R1:W2:Y:S02]  /*a560*/  SYNCS.PHASECHK.TRANS64.TRYWAIT P0, [R0+URZ], R3 ;  /* 0x00000003000075a7 */ /* 0x0022a400080011ff */
[----:B--2---:R-:W-:Y:S05]  /*a570*/  @!P0 NANOSLEEP.SYNCS 0x989680 ;  /* 0x009896800000895d */ /* 0x004fea0003900000 */
[----:B------:R-:W2:Y:S02]  /*a580*/  @!P0 SYNCS.PHASECHK.TRANS64 P0, [R0+URZ], R3 ;  /* 0x00000003000085a7 */ /* 0x000ea400080010ff */
[----:B--2---:R-:W-:Y:S05]  /*a590*/  @!P0 BRA `(.L_x_161) ;  /* 0xfffffffc00f08947 */ /* 0x004fea000383ffff */
[----:B------:R-:W-:Y:S05]  /*a5a0*/  BRA `(.L_x_162) ;  /* 0xffffff8800a87947 */ /* 0x000fea000383ffff */
.L_x_47:
[----:B------:R-:W-:-:S07]  /*a5b0*/  MOV R0, UR5 ;  /* 0x0000000500007c02 */ /* 0x000fce0008000f00 */
.L_x_163:
[----:B-1----:R1:W2:Y:S02]  /*a5c0*/  SYNCS.PHASECHK.TRANS64.TRYWAIT P0, [R0+URZ], R3 ;  /* 0x00000003000075a7 */ /* 0x0022a400080011ff */
[----:B--2---:R-:W-:Y:S05]  /*a5d0*/  @!P0 NANOSLEEP.SYNCS 0x989680 ;  /* 0x009896800000895d */ /* 0x004fea0003900000 */
[----:B------:R-:W2:Y:S02]  /*a5e0*/  @!P0 SYNCS.PHASECHK.TRANS64 P0, [R0+URZ], R3 ;  /* 0x00000003000085a7 */ /* 0x000ea400080010ff */
[----:B--2---:R-:W-:Y:S05]  /*a5f0*/  @!P0 BRA `(.L_x_163) ;  /* 0xfffffffc00f08947 */ /* 0x004fea000383ffff */
[----:B------:R-:W-:Y:S05]  /*a600*/  BRA `(.L_x_164) ;  /* 0xffffff8800b47947 */ /* 0x000fea000383ffff */
.L_x_48:
[----:B------:R-:W-:-:S07]  /*a610*/  MOV R0, UR5 ;  /* 0x0000000500007c02 */ /* 0x000fce0008000f00 */
.L_x_165:
[----:B-1----:R1:W2:Y:S02]  /*a620*/  SYNCS.PHASECHK.TRANS64.TRYWAIT P0, [R0+URZ], R3 ;  /* 0x00000003000075a7 */ /* 0x0022a400080011ff */
[----:B--2---:R-:W-:Y:S05]  /*a630*/  @!P0 NANOSLEEP.SYNCS 0x989680 ;  /* 0x009896800000895d */ /* 0x004fea0003900000 */
[----:B------:R-:W2:Y:S02]  /*a640*/  @!P0 SYNCS.PHASECHK.TRANS64 P0, [R0+URZ], R3 ;  /* 0x00000003000085a7 */ /* 0x000ea400080010ff */
[----:B--2---:R-:W-:Y:S05]  /*a650*/  @!P0 BRA `(.L_x_165) ;  /* 0xfffffffc00f08947 */ /* 0x004fea000383ffff */
[----:B------:R-:W-:Y:S05]  /*a660*/  BRA `(.L_x_166) ;  /* 0xffffff8800c07947 */ /* 0x000fea000383ffff */
.L_x_49:
[----:B------:R-:W-:-:S07]  /*a670*/  MOV R0, UR5 ;  /* 0x0000000500007c02 */ /* 0x000fce0008000f00 */
.L_x_167:
[----:B-1----:R1:W2:Y:S02]  /*a680*/  SYNCS.PHASECHK.TRANS64.TRYWAIT P0, [R0+URZ], R3 ;  /* 0x00000003000075a7 */ /* 0x0022a400080011ff */
[----:B--2---:R-:W-:Y:S05]  /*a690*/  @!P0 NANOSLEEP.SYNCS 0x989680 ;  /* 0x009896800000895d */ /* 0x004fea0003900000 */
[----:B------:R-:W2:Y:S02]  /*a6a0*/  @!P0 SYNCS.PHASECHK.TRANS64 P0, [R0+URZ], R3 ;  /* 0x00000003000085a7 */ /* 0x000ea400080010ff */
[----:B--2---:R-:W-:Y:S05]  /*a6b0*/  @!P0 BRA `(.L_x_167) ;  /* 0xfffffffc00f08947 */ /* 0x004fea000383ffff */
[----:B------:R-:W-:Y:S05]  /*a6c0*/  BRA `(.L_x_168) ;  /* 0xffffff8800cc7947 */ /* 0x000fea000383ffff */
.L_x_50:
[----:B------:R-:W-:-:S07]  /*a6d0*/  MOV R0, UR5 ;  /* 0x0000000500007c02 */ /* 0x000fce0008000f00 */
.L_x_169:
[----:B-1----:R1:W2:Y:S02]  /*a6e0*/  SYNCS.PHASECHK.TRANS64.TRYWAIT P0, [R0+URZ], R3 ;  /* 0x00000003000075a7 */ /* 0x0022a400080011ff */
[----:B--2---:R-:W-:Y:S05]  /*a6f0*/  @!P0 NANOSLEEP.SYNCS 0x989680 ;  /* 0x009896800000895d */ /* 0x004fea0003900000 */
[----:B------:R-:W2:Y:S02]  /*a700*/  @!P0 SYNCS.PHASECHK.TRANS64 P0, [R0+URZ], R3 ;  /* 0x00000003000085a7 */ /* 0x000ea400080010ff */
[----:B--2---:R-:W-:Y:S05]  /*a710*/  @!P0 BRA `(.L_x_169) ;  /* 0xfffffffc00f08947 */ /* 0x004fea000383ffff */
[----:B------:R-:W-:Y:S05]  /*a720*/  BRA `(.L_x_170) ;  /* 0xffffff8800d87947 */ /* 0x000fea000383ffff */
.L_x_51:
[----:B------:R-:W-:-:S07]  /*a730*/  MOV R0, UR5 ;  /* 0x0000000500007c02 */ /* 0x000fce0008000f00 */
.L_x_171:
[----:B-1----:R1:W2:Y:S02]  /*a740*/  SYNCS.PHASECHK.TRANS64.TRYWAIT P0, [R0+URZ], R3 ;  /* 0x00000003000075a7 */ /* 0x0022a400080011ff */
[----:B--2---:R-:W-:Y:S05]  /*a750*/  @!P0 NANOSLEEP.SYNCS 0x989680 ;  /* 0x009896800000895d */ /* 0x004fea0003900000 */
[----:B------:R-:W2:Y:S02]  /*a760*/  @!P0 SYNCS.PHASECHK.TRANS64 P0, [R0+URZ], R3 ;  /* 0x00000003000085a7 */ /* 0x000ea400080010ff */
[----:B--2---:R-:W-:Y:S05]  /*a770*/  @!P0 BRA `(.L_x_171) ;  /* 0xfffffffc00f08947 */ /* 0x004fea000383ffff */
[----:B------:R-:W-:Y:S05]  /*a780*/  BRA `(.L_x_172) ;  /* 0xffffff8800e47947 */ /* 0x000fea000383ffff */
.L_x_52:
[----:B------:R-:W-:-:S07]  /*a790*/  MOV R0, UR5 ;  /* 0x0000000500007c02 */ /* 0x000fce0008000f00 */
.L_x_173:
[----:B-1----:R1:W2:Y:S02]  /*a7a0*/  SYNCS.PHASECHK.TRANS64.TRYWAIT P0, [R0+URZ], R3 ;  /* 0x00000003000075a7 */ /* 0x0022a400080011ff */
[----:B--2---:R-:W-:Y:S05]  /*a7b0*/  @!P0 NANOSLEEP.SYNCS 0x989680 ;  /* 0x009896800000895d */ /* 0x004fea0003900000 */
[----:B------:R-:W2:Y:S02]  /*a7c0*/  @!P0 SYNCS.PHASECHK.TRANS64 P0, [R0+URZ], R3 ;  /* 0x00000003000085a7 */ /* 0x000ea400080010ff */
[----:B--2---:R-:W-:Y:S05]  /*a7d0*/  @!P0 BRA `(.L_x_173) ;  /* 0xfffffffc00f08947 */ /* 0x004fea000383ffff */
[----:B------:R-:W-:Y:S05]  /*a7e0*/  BRA `(.L_x_174) ;  /* 0xffffff8800f07947 */ /* 0x000fea000383ffff */
.L_x_53:
[----:B------:R-:W-:-:S07]  /*a7f0*/  MOV R0, UR5 ;  /* 0x0000000500007c02 */ /* 0x000fce0008000f00 */
.L_x_175:
[----:B-1----:R1:W2:Y:S02]  /*a800*/  SYNCS.PHASECHK.TRANS64.TRYWAIT P0, [R0+URZ], R3 ;  /* 0x00000003000075a7 */ /* 0x0022a400080011ff */
[----:B--2---:R-:W-:Y:S05]  /*a810*/  @!P0 NANOSLEEP.SYNCS 0x989680 ;  /* 0x009896800000895d */ /* 0x004fea0003900000 */
[----:B------:R-:W2:Y:S02]  /*a820*/  @!P0 SYNCS.PHASECHK.TRANS64 P0, [R0+URZ], R3 ;  /* 0x00000003000085a7 */ /* 0x000ea400080010ff */
[----:B--2---:R-:W-:Y:S05]  /*a830*/  @!P0 BRA `(.L_x_175) ;  /* 0xfffffffc00f08947 */ /* 0x004fea000383ffff */
[----:B------:R-:W-:Y:S05]  /*a840*/  BRA `(.L_x_176) ;  /* 0xffffff8800fc7947 */ /* 0x000fea000383ffff */
.L_x_54:
[----:B------:R-:W-:-:S07]  /*a850*/  MOV R0, UR5 ;  /* 0x0000000500007c02 */ /* 0x000fce0008000f00 */
.L_x_177:
[----:B-1----:R1:W2:Y:S02]  /*a860*/  SYNCS.PHASECHK.TRANS64.TRYWAIT P0, [R0+URZ], R3 ;  /* 0x00000003000075a7 */ /* 0x0022a400080011ff */
[----:B--2---:R-:W-:Y:S05]  /*a870*/  @!P0 NANOSLEEP.SYNCS 0x989680 ;  /* 0x009896800000895d */ /* 0x004fea0003900000 */
[----:B------:R-:W2:Y:S02]  /*a880*/  @!P0 SYNCS.PHASECHK.TRANS64 P0, [R0+URZ], R3 ;  /* 0x00000003000085a7 */ /* 0x000ea400080010ff */
[----:B--2---:R-:W-:Y:S05]  /*a890*/  @!P0 BRA `(.L_x_177) ;  /* 0xfffffffc00f08947 */ /* 0x004fea000383ffff */
[----:B------:R-:W-:Y:S05]  /*a8a0*/  BRA `(.L_x_178) ;  /* 0xffffff8c00087947 */ /* 0x000fea000383ffff */
.L_x_55:
[----:B------:R-:W-:-:S07]  /*a8b0*/  MOV R0, UR5 ;  /* 0x0000000500007c02 */ /* 0x000fce0008000f00 */
.L_x_179:
[----:B-1----:R1:W2:Y:S02]  /*a8c0*/  SYNCS.PHASECHK.TRANS64.TRYWAIT P0, [R0+URZ], R3 ;  /* 0x00000003000075a7 */ /* 0x0022a400080011ff */
[----:B--2---:R-:W-:Y:S05]  /*a8d0*/  @!P0 NANOSLEEP.SYNCS 0x989680 ;  /* 0x009896800000895d */ /* 0x004fea0003900000 */
[----:B------:R-:W2:Y:S02]  /*a8e0*/  @!P0 SYNCS.PHASECHK.TRANS64 P0, [R0+URZ], R3 ;  /* 0x00000003000085a7 */ /* 0x000ea400080010ff */
[----:B--2---:R-:W-:Y:S05]  /*a8f0*/  @!P0 BRA `(.L_x_179) ;  /* 0xfffffffc00f08947 */ /* 0x004fea000383ffff */
[----:B------:R-:W-:Y:S05]  /*a900*/  BRA `(.L_x_180) ;  /* 0xffffff8c00147947 */ /* 0x000fea000383ffff */
.L_x_56:
[----:B------:R-:W-:-:S07]  /*a910*/  MOV R0, UR5 ;  /* 0x0000000500007c02 */ /* 0x000fce0008000f00 */
.L_x_181:
[----:B-1----:R1:W2:Y:S02]  /*a920*/  SYNCS.PHASECHK.TRANS64.TRYWAIT P0, [R0+URZ], R3 ;  /* 0x00000003000075a7 */ /* 0x0022a400080011ff */
[----:B--2---:R-:W-:Y:S05]  /*a930*/  @!P0 NANOSLEEP.SYNCS 0x989680 ;  /* 0x009896800000895d */ /* 0x004fea0003900000 */
[----:B------:R-:W2:Y:S02]  /*a940*/  @!P0 SYNCS.PHASECHK.TRANS64 P0, [R0+URZ], R3 ;  /* 0x00000003000085a7 */ /* 0x000ea400080010ff */
[----:B--2---:R-:W-:Y:S05]  /*a950*/  @!P0 BRA `(.L_x_181) ;  /* 0xfffffffc00f08947 */ /* 0x004fea000383ffff */
[----:B------:R-:W-:Y:S05]  /*a960*/  BRA `(.L_x_182) ;  /* 0xffffff8c00207947 */ /* 0x000fea000383ffff */
.L_x_57:
[----:B------:R-:W-:-:S07]  /*a970*/  MOV R0, UR5 ;  /* 0x0000000500007c02 */ /* 0x000fce0008000f00 */
.L_x_183:
[----:B-1----:R1:W2:Y:S02]  /*a980*/  SYNCS.PHASECHK.TRANS64.TRYWAIT P0, [R0+URZ], R3 ;  /* 0x00000003000075a7 */ /* 0x0022a400080011ff */
[----:B--2---:R-:W-:Y:S05]  /*a990*/  @!P0 NANOSLEEP.SYNCS 0x989680 ;  /* 0x009896800000895d */ /* 0x004fea0003900000 */
[----:B------:R-:W2:Y:S02]  /*a9a0*/  @!P0 SYNCS.PHASECHK.TRANS64 P0, [R0+URZ], R3 ;  /* 0x00000003000085a7 */ /* 0x000ea400080010ff */
[----:B--2---:R-:W-:Y:S05]  /*a9b0*/  @!P0 BRA `(.L_x_183) ;  /* 0xfffffffc00f08947 */ /* 0x004fea000383ffff */
[----:B------:R-:W-:Y:S05]  /*a9c0*/  BRA `(.L_x_184) ;  /* 0xffffff8c002c7947 */ /* 0x000fea000383ffff */
.L_x_58:
[----:B------:R-:W-:-:S07]  /*a9d0*/  MOV R0, UR5 ;  /* 0x0000000500007c02 */ /* 0x000fce0008000f00 */
.L_x_185:
[----:B-1----:R1:W2:Y:S02]  /*a9e0*/  SYNCS.PHASECHK.TRANS64.TRYWAIT P0, [R0+URZ], R3 ;  /* 0x00000003000075a7 */ /* 0x0022a400080011ff */
[----:B--2---:R-:W-:Y:S05]  /*a9f0*/  @!P0 NANOSLEEP.SYNCS 0x989680 ;  /* 0x009896800000895d */ /* 0x004fea0003900000 */
[----:B------:R-:W2:Y:S02]  /*aa00*/  @!P0 SYNCS.PHASECHK.TRANS64 P0, [R0+URZ], R3 ;  /* 0x00000003000085a7 */ /* 0x000ea400080010ff */
[----:B--2---:R-:W-:Y:S05]  /*aa10*/  @!P0 BRA `(.L_x_185) ;  /* 0xfffffffc00f08947 */ /* 0x004fea000383ffff */
[----:B------:R-:W-:Y:S05]  /*aa20*/  BRA `(.L_x_186) ;  /* 0xffffff8c00387947 */ /* 0x000fea000383ffff */
.L_x_59:
[----:B------:R-:W-:-:S07]  /*aa30*/  MOV R0, UR5 ;  /* 0x0000000500007c02 */ /* 0x000fce0008000f00 */
.L_x_187:
[----:B-1----:R1:W2:Y:S02]  /*aa40*/  SYNCS.PHASECHK.TRANS64.TRYWAIT P0, [R0+URZ], R3 ;  /* 0x00000003000075a7 */ /* 0x0022a400080011ff */
[----:B--2---:R-:W-:Y:S05]  /*aa50*/  @!P0 NANOSLEEP.SYNCS 0x989680 ;  /* 0x009896800000895d */ /* 0x004fea0003900000 */
[----:B------:R-:W2:Y:S02]  /*aa60*/  @!P0 SYNCS.PHASECHK.TRANS64 P0, [R0+URZ], R3 ;  /* 0x00000003000085a7 */ /* 0x000ea400080010ff */
[----:B--2---:R-:W-:Y:S05]  /*aa70*/  @!P0 BRA `(.L_x_187) ;  /* 0xfffffffc00f08947 */ /* 0x004fea000383ffff */
[----:B------:R-:W-:Y:S05]  /*aa80*/  BRA `(.L_x_188) ;  /* 0xffffff8c00447947 */ /* 0x000fea000383ffff */
.L_x_60:
[----:B------:R-:W-:-:S07]  /*aa90*/  MOV R0, UR5 ;  /* 0x0000000500007c02 */ /* 0x000fce0008000f00 */
.L_x_189:
[----:B-1----:R1:W2:Y:S02]  /*aaa0*/  SYNCS.PHASECHK.TRANS64.TRYWAIT P0, [R0+URZ], R3 ;  /* 0x00000003000075a7 */ /* 0x0022a400080011ff */
[----:B--2---:R-:W-:Y:S05]  /*aab0*/  @!P0 NANOSLEEP.SYNCS 0x989680 ;  /* 0x009896800000895d */ /* 0x004fea0003900000 */
[----:B------:R-:W2:Y:S02]  /*aac0*/  @!P0 SYNCS.PHASECHK.TRANS64 P0, [R0+URZ], R3 ;  /* 0x00000003000085a7 */ /* 0x000ea400080010ff */
[----:B--2---:R-:W-:Y:S05]  /*aad0*/  @!P0 BRA `(.L_x_189) ;  /* 0xfffffffc00f08947 */ /* 0x004fea000383ffff */
[----:B------:R-:W-:Y:S05]  /*aae0*/  BRA `(.L_x_190) ;  /* 0xffffff8c00507947 */ /* 0x000fea000383ffff */
.L_x_61:
[----:B------:R-:W-:-:S07]  /*aaf0*/  MOV R0, UR5 ;  /* 0x0000000500007c02 */ /* 0x000fce0008000f00 */
.L_x_191:
[----:B-1----:R1:W2:Y:S02]  /*ab00*/  SYNCS.PHASECHK.TRANS64.TRYWAIT P0, [R0+URZ], R3 ;  /* 0x00000003000075a7 */ /* 0x0022a400080011ff */
[----:B--2---:R-:W-:Y:S05]  /*ab10*/  @!P0 NANOSLEEP.SYNCS 0x989680 ;  /* 0x009896800000895d */ /* 0x004fea0003900000 */
[----:B------:R-:W2:Y:S02]  /*ab20*/  @!P0 SYNCS.PHASECHK.TRANS64 P0, [R0+URZ], R3 ;  /* 0x00000003000085a7 */ /* 0x000ea400080010ff */
[----:B--2---:R-:W-:Y:S05]  /*ab30*/  @!P0 BRA `(.L_x_191) ;  /* 0xfffffffc00f08947 */ /* 0x004fea000383ffff */
[----:B------:R-:W-:Y:S05]  /*ab40*/  BRA `(.L_x_192) ;  /* 0xffffff8c005c7947 */ /* 0x000fea000383ffff */
.L_x_62:
[----:B------:R-:W-:-:S07]  /*ab50*/  MOV R0, UR5 ;  /* 0x0000000500007c02 */ /* 0x000fce0008000f00 */
.L_x_193:
[----:B-1----:R1:W2:Y:S02]  /*ab60*/  SYNCS.PHASECHK.TRANS64.TRYWAIT P0, [R0+URZ], R3 ;  /* 0x00000003000075a7 */ /* 0x0022a400080011ff */
[----:B--2---:R-:W-:Y:S05]  /*ab70*/  @!P0 NANOSLEEP.SYNCS 0x989680 ;  /* 0x009896800000895d */ /* 0x004fea0003900000 */
[----:B------:R-:W2:Y:S02]  /*ab80*/  @!P0 SYNCS.PHASECHK.TRANS64 P0, [R0+URZ], R3 ;  /* 0x00000003000085a7 */ /* 0x000ea400080010ff */
[----:B--2---:R-:W-:Y:S05]  /*ab90*/  @!P0 BRA `(.L_x_193) ;  /* 0xfffffffc00f08947 */ /* 0x004fea000383ffff */
[----:B------:R-:W-:Y:S05]  /*aba0*/  BRA `(.L_x_194) ;  /* 0xffffff8c00687947 */ /* 0x000fea000383ffff */
.L_x_63:
[----:B------:R-:W-:-:S07]  /*abb0*/  MOV R0, UR5 ;  /* 0x0000000500007c02 */ /* 0x000fce0008000f00 */
.L_x_195:
[----:B-1----:R1:W2:Y:S02]  /*abc0*/  SYNCS.PHASECHK.TRANS64.TRYWAIT P0, [R0+URZ], R3 ;  /* 0x00000003000075a7 */ /* 0x0022a400080011ff */
[----:B--2---:R-:W-:Y:S05]  /*abd0*/  @!P0 NANOSLEEP.SYNCS 0x989680 ;  /* 0x009896800000895d */ /* 0x004fea0003900000 */
[----:B------:R-:W2:Y:S02]  /*abe0*/  @!P0 SYNCS.PHASECHK.TRANS64 P0, [R0+URZ], R3 ;  /* 0x00000003000085a7 */ /* 0x000ea400080010ff */
[----:B--2---:R-:W-:Y:S05]  /*abf0*/  @!P0 BRA `(.L_x_195) ;  /* 0xfffffffc00f08947 */ /* 0x004fea000383ffff */
[----:B------:R-:W-:Y:S05]  /*ac00*/  BRA `(.L_x_196) ;  /* 0xffffff8c00747947 */ /* 0x000fea000383ffff */
.L_x_64:
[----:B------:R-:W-:-:S07]  /*ac10*/  MOV R0, UR5 ;  /* 0x0000000500007c02 */ /* 0x000fce0008000f00 */
.L_x_197:
[----:B-1----:R1:W2:Y:S02]  /*ac20*/  SYNCS.PHASECHK.TRANS64.TRYWAIT P0, [R0+URZ], R3 ;  /* 0x00000003000075a7 */ /* 0x0022a400080011ff */
[----:B--2---:R-:W-:Y:S05]  /*ac30*/  @!P0 NANOSLEEP.SYNCS 0x989680 ;  /* 0x009896800000895d */ /* 0x004fea0003900000 */
[----:B------:R-:W2:Y:S02]  /*ac40*/  @!P0 SYNCS.PHASECHK.TRANS64 P0, [R0+URZ], R3 ;  /* 0x00000003000085a7 */ /* 0x000ea400080010ff */
[----:B--2---:R-:W-:Y:S05]  /*ac50*/  @!P0 BRA `(.L_x_197) ;  /* 0xfffffffc00f08947 */ /* 0x004fea000383ffff */
[----:B------:R-:W-:Y:S05]  /*ac60*/  BRA `(.L_x_198) ;  /* 0xffffff8c00807947 */ /* 0x000fea000383ffff */
.L_x_65:
[----:B------:R-:W-:-:S07]  /*ac70*/  MOV R0, UR5 ;  /* 0x0000000500007c02 */ /* 0x000fce0008000f00 */
.L_x_199:
[----:B-1----:R1:W2:Y:S02]  /*ac80*/  SYNCS.PHASECHK.TRANS64.TRYWAIT P0, [R0+URZ], R3 ;  /* 0x00000003000075a7 */ /* 0x0022a400080011ff */
[----:B--2---:R-:W-:Y:S05]  /*ac90*/  @!P0 NANOSLEEP.SYNCS 0x989680 ;  /* 0x009896800000895d */ /* 0x004fea0003900000 */
[----:B------:R-:W2:Y:S02]  /*aca0*/  @!P0 SYNCS.PHASECHK.TRANS64 P0, [R0+URZ], R3 ;  /* 0x00000003000085a7 */ /* 0x000ea400080010ff */
[----:B--2---:R-:W-:Y:S05]  /*acb0*/  @!P0 BRA `(.L_x_199) ;  /* 0xfffffffc00f08947 */ /* 0x004fea000383ffff */
[----:B------:R-:W-:Y:S05]  /*acc0*/  BRA `(.L_x_200) ;  /* 0xffffff8c008c7947 */ /* 0x000fea000383ffff */
.L_x_66:
[----:B------:R-:W-:-:S07]  /*acd0*/  MOV R0, UR5 ;  /* 0x0000000500007c02 */ /* 0x000fce0008000f00 */
.L_x_201:
[----:B-1----:R1:W2:Y:S02]  /*ace0*/  SYNCS.PHASECHK.TRANS64.TRYWAIT P0, [R0+URZ], R3 ;  /* 0x00000003000075a7 */ /* 0x0022a400080011ff */
[----:B--2---:R-:W-:Y:S05]  /*acf0*/  @!P0 NANOSLEEP.SYNCS 0x989680 ;  /* 0x009896800000895d */ /* 0x004fea0003900000 */
[----:B------:R-:W2:Y:S02]  /*ad00*/  @!P0 SYNCS.PHASECHK.TRANS64 P0, [R0+URZ], R3 ;  /* 0x00000003000085a7 */ /* 0x000ea400080010ff */
[----:B--2---:R-:W-:Y:S05]  /*ad10*/  @!P0 BRA `(.L_x_201) ;  /* 0xfffffffc00f08947 */ /* 0x004fea000383ffff */
[----:B------:R-:W-:Y:S05]  /*ad20*/  BRA `(.L_x_202) ;  /* 0xffffff8c00987947 */ /* 0x000fea000383ffff */
.L_x_67:
[----:B------:R-:W-:-:S07]  /*ad30*/  MOV R0, UR5 ;  /* 0x0000000500007c02 */ /* 0x000fce0008000f00 */
.L_x_203:
[----:B-1----:R1:W2:Y:S02]  /*ad40*/  SYNCS.PHASECHK.TRANS64.TRYWAIT P0, [R0+URZ], R3 ;  /* 0x00000003000075a7 */ /* 0x0022a400080011ff */
[----:B--2---:R-:W-:Y:S05]  /*ad50*/  @!P0 NANOSLEEP.SYNCS 0x989680 ;  /* 0x009896800000895d */ /* 0x004fea0003900000 */
[----:B------:R-:W2:Y:S02]  /*ad60*/  @!P0 SYNCS.PHASECHK.TRANS64 P0, [R0+URZ], R3 ;  /* 0x00000003000085a7 */ /* 0x000ea400080010ff */
[----:B--2---:R-:W-:Y:S05]  /*ad70*/  @!P0 BRA `(.L_x_203) ;  /* 0xfffffffc00f08947 */ /* 0x004fea000383ffff */
[----:B------:R-:W-:Y:S05]  /*ad80*/  BRA `(.L_x_204) ;  /* 0xffffff8c00a47947 */ /* 0x000fea000383ffff */
.L_x_68:
[----:B------:R-:W-:-:S07]  /*ad90*/  MOV R0, UR5 ;  /* 0x0000000500007c02 */ /* 0x000fce0008000f00 */
.L_x_205:
[----:B-1----:R1:W2:Y:S02]  /*ada0*/  SYNCS.PHASECHK.TRANS64.TRYWAIT P0, [R0+URZ], R3 ;  /* 0x00000003000075a7 */ /* 0x0022a400080011ff */
[----:B--2---:R-:W-:Y:S05]  /*adb0*/  @!P0 NANOSLEEP.SYNCS 0x989680 ;  /* 0x009896800000895d */ /* 0x004fea0003900000 */
[----:B------:R-:W2:Y:S02]  /*adc0*/  @!P0 SYNCS.PHASECHK.TRANS64 P0, [R0+URZ], R3 ;  /* 0x00000003000085a7 */ /* 0x000ea400080010ff */
[----:B--2---:R-:W-:Y:S05]  /*add0*/  @!P0 BRA `(.L_x_205) ;  /* 0xfffffffc00f08947 */ /* 0x004fea000383ffff */
[----:B------:R-:W-:Y:S05]  /*ade0*/  BRA `(.L_x_206) ;  /* 0xffffff8c00b07947 */ /* 0x000fea000383ffff */
.L_x_69:
[----:B------:R-:W-:-:S07]  /*adf0*/  MOV R0, UR5 ;  /* 0x0000000500007c02 */ /* 0x000fce0008000f00 */
.L_x_207:
[----:B-1----:R1:W2:Y:S02]  /*ae00*/  SYNCS.PHASECHK.TRANS64.TRYWAIT P0, [R0+URZ], R3 ;  /* 0x00000003000075a7 */ /* 0x0022a400080011ff */
[----:B--2---:R-:W-:Y:S05]  /*ae10*/  @!P0 NANOSLEEP.SYNCS 0x989680 ;  /* 0x009896800000895d */ /* 0x004fea0003900000 */
[----:B------:R-:W2:Y:S02]  /*ae20*/  @!P0 SYNCS.PHASECHK.TRANS64 P0, [R0+URZ], R3 ;  /* 0x00000003000085a7 */ /* 0x000ea400080010ff */
[----:B--2---:R-:W-:Y:S05]  /*ae30*/  @!P0 BRA `(.L_x_207) ;  /* 0xfffffffc00f08947 */ /* 0x004fea000383ffff */
[----:B------:R-:W-:Y:S05]  /*ae40*/  BRA `(.L_x_208) ;  /* 0xffffff8c00bc7947 */ /* 0x000fea000383ffff */
.L_x_70:
[----:B------:R-:W-:-:S07]  /*ae50*/  MOV R0, UR5 ;  /* 0x0000000500007c02 */ /* 0x000fce0008000f00 */
.L_x_209:
[----:B-1----:R1:W2:Y:S02]  /*ae60*/  SYNCS.PHASECHK.TRANS64.TRYWAIT P0, [R0+URZ], R3 ;  /* 0x00000003000075a7 */ /* 0x0022a400080011ff */
[----:B--2---:R-:W-:Y:S05]  /*ae70*/  @!P0 NANOSLEEP.SYNCS 0x989680 ;  /* 0x009896800000895d */ /* 0x004fea0003900000 */
[----:B------:R-:W2:Y:S02]  /*ae80*/  @!P0 SYNCS.PHASECHK.TRANS64 P0, [R0+URZ], R3 ;  /* 0x00000003000085a7 */ /* 0x000ea400080010ff */
[----:B--2---:R-:W-:Y:S05]  /*ae90*/  @!P0 BRA `(.L_x_209) ;  /* 0xfffffffc00f08947 */ /* 0x004fea000383ffff */
[----:B------:R-:W-:Y:S05]  /*aea0*/  BRA `(.L_x_210) ;  /* 0xffffff8c00c87947 */ /* 0x000fea000383ffff */
.L_x_71:
[----:B------:R-:W-:-:S07]  /*aeb0*/  MOV R0, UR5 ;  /* 0x0000000500007c02 */ /* 0x000fce0008000f00 */
.L_x_211:
[----:B-1----:R1:W2:Y:S02]  /*aec0*/  SYNCS.PHASECHK.TRANS64.TRYWAIT P0, [R0+URZ], R3 ;  /* 0x00000003000075a7 */ /* 0x0022a400080011ff */
[----:B--2---:R-:W-:Y:S05]  /*aed0*/  @!P0 NANOSLEEP.SYNCS 0x989680 ;  /* 0x009896800000895d */ /* 0x004fea0003900000 */
[----:B------:R-:W2:Y:S02]  /*aee0*/  @!P0 SYNCS.PHASECHK.TRANS64 P0, [R0+URZ], R3 ;  /* 0x00000003000085a7 */ /* 0x000ea400080010ff */
[----:B--2---:R-:W-:Y:S05]  /*aef0*/  @!P0 BRA `(.L_x_211) ;  /* 0xfffffffc00f08947 */ /* 0x004fea000383ffff */
[----:B------:R-:W-:Y:S05]  /*af00*/  BRA `(.L_x_212) ;  /* 0xffffff8c00d47947 */ /* 0x000fea000383ffff */
.L_x_72:
[----:B------:R-:W-:-:S07]  /*af10*/  MOV R0, UR5 ;  /* 0x0000000500007c02 */ /* 0x000fce0008000f00 */
.L_x_213:
[----:B-1----:R1:W2:Y:S02]  /*af20*/  SYNCS.PHASECHK.TRANS64.TRYWAIT P0, [R0+URZ], R3 ;  /* 0x00000003000075a7 */ /* 0x0022a400080011ff */
[----:B--2---:R-:W-:Y:S05]  /*af30*/  @!P0 NANOSLEEP.SYNCS 0x989680 ;  /* 0x009896800000895d */ /* 0x004fea0003900000 */
[----:B------:R-:W2:Y:S02]  /*af40*/  @!P0 SYNCS.PHASECHK.TRANS64 P0, [R0+URZ], R3 ;  /* 0x00000003000085a7 */ /* 0x000ea400080010ff */
[----:B--2---:R-:W-:Y:S05]  /*af50*/  @!P0 BRA `(.L_x_213) ;  /* 0xfffffffc00f08947 */ /* 0x004fea000383ffff */
[----:B------:R-:W-:Y:S05]  /*af60*/  BRA `(.L_x_214) ;  /* 0xffffff8c00e07947 */ /* 0x000fea000383ffff */
.L_x_73:
[----:B------:R-:W-:-:S07]  /*af70*/  MOV R0, UR5 ;  /* 0x0000000500007c02 */ /* 0x000fce0008000f00 */
.L_x_215:
[----:B-1----:R1:W2:Y:S02]  /*af80*/  SYNCS.PHASECHK.TRANS64.TRYWAIT P0, [R0+URZ], R3 ;  /* 0x00000003000075a7 */ /* 0x0022a400080011ff */
[----:B--2---:R-:W-:Y:S05]  /*af90*/  @!P0 NANOSLEEP.SYNCS 0x989680 ;  /* 0x009896800000895d */ /* 0x004fea0003900000 */
[----:B------:R-:W2:Y:S02]  /*afa0*/  @!P0 SYNCS.PHASECHK.TRANS64 P0, [R0+URZ], R3 ;  /* 0x00000003000085a7 */ /* 0x000ea400080010ff */
[----:B--2---:R-:W-:Y:S05]  /*afb0*/  @!P0 BRA `(.L_x_215) ;  /* 0xfffffffc00f08947 */ /* 0x004fea000383ffff */
[----:B------:R-:W-:Y:S05]  /*afc0*/  BRA `(.L_x_216) ;  /* 0xffffff8c00ec7947 */ /* 0x000fea000383ffff */
.L_x_74:
[----:B------:R-:W-:-:S07]  /*afd0*/  MOV R0, UR5 ;  /* 0x0000000500007c02 */ /* 0x000fce0008000f00 */
.L_x_217:
[----:B-1----:R1:W2:Y:S02]  /*afe0*/  SYNCS.PHASECHK.TRANS64.TRYWAIT P0, [R0+URZ], R3 ;  /* 0x00000003000075a7 */ /* 0x0022a400080011ff */
[----:B--2---:R-:W-:Y:S05]  /*aff0*/  @!P0 NANOSLEEP.SYNCS 0x989680 ;  /* 0x009896800000895d */ /* 0x004fea0003900000 */
[----:B------:R-:W2:Y:S02]  /*b000*/  @!P0 SYNCS.PHASECHK.TRANS64 P0, [R0+URZ], R3 ;  /* 0x00000003000085a7 */ /* 0x000ea400080010ff */
[----:B--2---:R-:W-:Y:S05]  /*b010*/  @!P0 BRA `(.L_x_217) ;  /* 0xfffffffc00f08947 */ /* 0x004fea000383ffff */
[----:B------:R-:W-:Y:S05]  /*b020*/  BRA `(.L_x_218) ;  /* 0xffffff8c00f87947 */ /* 0x000fea000383ffff */
.L_x_77:
[----:B-1----:R1:W2:Y:S02]  /*b030*/  SYNCS.PHASECHK.TRANS64.TRYWAIT P0, [R2+URZ+0x290], R5 ;  /* 0x00029005020075a7 */ /* 0x0022a400080011ff */
[----:B--2---:R-:W-:Y:S05]  /*b040*/  @!P0 NANOSLEEP.SYNCS 0x989680 ;  /* 0x009896800000895d */ /* 0x004fea0003900000 */
[----:B------:R-:W2:Y:S02]  /*b050*/  @!P0 SYNCS.PHASECHK.TRANS64 P0, [R2+URZ+0x290], R5 ;  /* 0x00029005020085a7 */ /* 0x000ea400080010ff */
[----:B--2---:R-:W-:Y:S05]  /*b060*/  @!P0 BRA `(.L_x_77) ;  /* 0xfffffffc00f08947 */ /* 0x004fea000383ffff */
[----:B------:R-:W-:Y:S05]  /*b070*/  BRA `(.L_x_219) ;  /* 0xffffff9000547947 */ /* 0x000fea000383ffff */
.L_x_78:
[----:B------:R-:W-:-:S07]  /*b080*/  MOV R2, UR4 ;  /* 0x0000000400027c02 */ /* 0x000fce0008000f00 */
.L_x_220:
[----:B-1----:R1:W2:Y:S02]  /*b090*/  SYNCS.PHASECHK.TRANS64.TRYWAIT P0, [R2+URZ+0x240], R5 ;  /* 0x00024005020075a7 */ /* 0x0022a400080011ff */
[----:B--2---:R-:W-:Y:S05]  /*b0a0*/  @!P0 NANOSLEEP.SYNCS 0x989680 ;  /* 0x009896800000895d */ /* 0x004fea0003900000 */
[----:B------:R-:W2:Y:S02]  /*b0b0*/  @!P0 SYNCS.PHASECHK.TRANS64 P0, [R2+URZ+0x240], R5 ;  /* 0x00024005020085a7 */ /* 0x000ea400080010ff */
[----:B--2---:R-:W-:Y:S05]  /*b0c0*/  @!P0 BRA `(.L_x_220) ;  /* 0xfffffffc00f08947 */ /* 0x004fea000383ffff */
[----:B------:R-:W-:Y:S05]  /*b0d0*/  BRA `(.L_x_221) ;  /* 0xffffff9000647947 */ /* 0x000fea000383ffff */
.L_x_79:
[----:B-1----:R1:W2:Y:S02]  /*b0e0*/  SYNCS.PHASECHK.TRANS64.TRYWAIT P1, [R2+URZ+0x230], R5 ;  /* 0x00023005020075a7 */ /* 0x0022a400080211ff */
[----:B--2---:R-:W-:Y:S05]  /*b0f0*/  @!P1 NANOSLEEP.SYNCS 0x989680 ;  /* 0x009896800000995d */ /* 0x004fea0003900000 */
[----:B------:R-:W2:Y:S02]  /*b100*/  @!P1 SYNCS.PHASECHK.TRANS64 P1, [R2+URZ+0x230], R5 ;  /* 0x00023005020095a7 */ /* 0x000ea400080210ff */
[----:B--2---:R-:W-:Y:S05]  /*b110*/  @!P1 BRA `(.L_x_79) ;  /* 0xfffffffc00f09947 */ /* 0x004fea000383ffff */
[----:B------:R-:W-:Y:S05]  /*b120*/  BRA `(.L_x_222) ;  /* 0xffffff9000947947 */ /* 0x000fea000383ffff */
.L_x_82:
[----:B------:R-:W-:-:S07]  /*b130*/  MOV R0, UR4 ;  /* 0x0000000400007c02 */ /* 0x000fce0008000f00 */
.L_x_223:
[----:B-1----:R1:W2:Y:S02]  /*b140*/  SYNCS.PHASECHK.TRANS64.TRYWAIT P0, [R0+URZ+0x240], R3 ;  /* 0x00024003000075a7 */ /* 0x0022a400080011ff */
[----:B--2---:R-:W-:Y:S05]  /*b150*/  @!P0 NANOSLEEP.SYNCS 0x989680 ;  /* 0x009896800000895d */ /* 0x004fea0003900000 */
[----:B------:R-:W2:Y:S02]  /*b160*/  @!P0 SYNCS.PHASECHK.TRANS64 P0, [R0+URZ+0x240], R3 ;  /* 0x00024003000085a7 */ /* 0x000ea400080010ff */
[----:B--2---:R-:W-:Y:S05]  /*b170*/  @!P0 BRA `(.L_x_223) ;  /* 0xfffffffc00f08947 */ /* 0x004fea000383ffff */
[----:B------:R-:W-:Y:S05]  /*b180*/  BRA `(.L_x_81) ;  /* 0xffffff9000e87947 */ /* 0x000fea000383ffff */
.L_x_91:
[----:B-1----:R-:W-:-:S04]  /*b190*/  MOV R0, UR5 ;  /* 0x0000000500007c02 */ /* 0x002fc80008000f00 */
[----:B------:R1:W2:Y:S03]  /*b1a0*/  SYNCS.PHASECHK.TRANS64.TRYWAIT P0, [R0+URZ+0x8], R7 ;  /* 0x00000807000075a7 */ /* 0x0002a600080011ff */
[----:B--2---:R-:W-:Y:S05]  /*b1b0*/  @!P0 NANOSLEEP.SYNCS 0x989680 ;  /* 0x009896800000895d */ /* 0x004fea0003900000 */
[----:B------:R-:W2:Y:S02]  /*b1c0*/  @!P0 SYNCS.PHASECHK.TRANS64 P0, [R0+URZ+0x8], R7 ;  /* 0x00000807000085a7 */ /* 0x000ea400080010ff */
[----:B--2---:R-:W-:Y:S05]  /*b1d0*/  @!P0 BRA `(.L_x_91) ;  /* 0xfffffffc00ec8947 */ /* 0x004fea000383ffff */
[----:B------:R-:W-:Y:S05]  /*b1e0*/  BRA `(.L_x_90) ;  /* 0xffffff94009c7947 */ /* 0x000fea000383ffff */
.L_x_93:
[----:B------:R-:W-:Y:S01]  /*b1f0*/  BSSY B0, `(.L_x_224) ;  /* 0x0000006000007945 */ /* 0x000fe20003800000 */
[----:B------:R-:W-:-:S07]  /*b200*/  MOV R15, 0xffffffff ;  /* 0xffffffff000f7802 */ /* 0x000fce0000000f00 */
[----:B-1---5:R-:W-:Y:S05]  /*b210*/  WARPSYNC.COLLECTIVE R15, `(.L_x_225) ;  /* 0x000000000f0c7348 */ /* 0x022fea0003c00000 */
[----:B------:R-:W-:Y:S02]  /*b220*/  ELECT P6, UR79, PT ;  /* 0x00000000004f782f */ /* 0x000fe400038c0000 */
[----:B------:R-:W-:Y:S01]  /*b230*/  MOV R14, UR79 ;  /* 0x0000004f000e7c02 */ /* 0x000fe20008000f00 */
[----:B-1---5:R-:W-:Y:S10]  /*b240*/  ENDCOLLECTIVE ;  /* 0x000000000000791b */ /* 0x022ff40003800000 */
.L_x_225:
[----:B------:R-:W-:Y:S05]  /*b250*/  BSYNC B0 ;  /* 0x0000000000007941 */ /* 0x000fea0003800000 */
.L_x_224:
[----:B------:R-:W-:Y:S01]  /*b260*/  PLOP3.LUT P0, PT, P6, PT, PT, 0x80, 0x8 ;  /* 0x000000000008781c */ /* 0x000fe2000370f070 */
[----:B------:R-:W-:-:S12]  /*b270*/  BRA `(.L_x_226) ;  /* 0xffffff9400c87947 */ /* 0x000fd8000383ffff */
.L_x_95:
[----:B-1----:R-:W-:-:S04]  /*b280*/  MOV R0, UR5 ;  /* 0x0000000500007c02 */ /* 0x002fc80008000f00 */
[----:B------:R1:W2:Y:S03]  /*b290*/  SYNCS.PHASECHK.TRANS64.TRYWAIT P0, [R0+URZ+0x8], R5 ;  /* 0x00000805000075a7 */ /* 0x0002a600080011ff */
[----:B--2---:R-:W-:Y:S05]  /*b2a0*/  @!P0 NANOSLEEP.SYNCS 0x989680 ;  /* 0x009896800000895d */ /* 0x004fea0003900000 */
[----:B------:R-:W2:Y:S02]  /*b2b0*/  @!P0 SYNCS.PHASECHK.TRANS64 P0, [R0+URZ+0x8], R5 ;  /* 0x00000805000085a7 */ /* 0x000ea400080010ff */
[----:B--2---:R-:W-:Y:S05]  /*b2c0*/  @!P0 BRA `(.L_x_95) ;  /* 0xfffffffc00ec8947 */ /* 0x004fea000383ffff */
[----:B------:R-:W-:Y:S05]  /*b2d0*/  BRA `(.L_x_94) ;  /* 0xffffff9400cc7947 */ /* 0x000fea000383ffff */
.L_x_96:
[----:B-1----:R1:W2:Y:S02]  /*b2e0*/  SYNCS.PHASECHK.TRANS64.TRYWAIT P0, [R0+URZ+0x230], R5 ;  /* 0x00023005000075a7 */ /* 0x0022a400080011ff */
[----:B--2---:R-:W-:Y:S05]  /*b2f0*/  @!P0 NANOSLEEP.SYNCS 0x989680 ;  /* 0x009896800000895d */ /* 0x004fea0003900000 */
[----:B------:R-:W2:Y:S02]  /*b300*/  @!P0 SYNCS.PHASECHK.TRANS64 P0, [R0+URZ+0x230], R5 ;  /* 0x00023005000085a7 */ /* 0x000ea400080010ff */
[----:B--2---:R-:W-:Y:S05]  /*b310*/  @!P0 BRA `(.L_x_96) ;  /* 0xfffffffc00f08947 */ /* 0x004fea000383ffff */
[----:B------:R-:W-:Y:S05]  /*b320*/  BRA `(.L_x_227) ;  /* 0xffffff9800a07947 */ /* 0x000fea000383ffff */
.L_x_98:
[----:B------:R-:W-:-:S07]  /*b330*/  MOV R0, UR19 ;  /* 0x0000001300007c02 */ /* 0x000fce0008000f00 */
.L_x_228:
[----:B-1----:R1:W2:Y:S02]  /*b340*/  SYNCS.PHASECHK.TRANS64.TRYWAIT P0, [R0+URZ+0x270], R5 ;  /* 0x00027005000075a7 */ /* 0x0022a400080011ff */
[----:B--2---:R-:W-:Y:S05]  /*b350*/  @!P0 NANOSLEEP.SYNCS 0x989680 ;  /* 0x009896800000895d */ /* 0x004fea0003900000 */
[----:B------:R-:W2:Y:S02]  /*b360*/  @!P0 SYNCS.PHASECHK.TRANS64 P0, [R0+URZ+0x270], R5 ;  /* 0x00027005000085a7 */ /* 0x000ea400080010ff */
[----:B--2---:R-:W-:Y:S05]  /*b370*/  @!P0 BRA `(.L_x_228) ;  /* 0xfffffffc00f08947 */ /* 0x004fea000383ffff */
[----:B------:R-:W-:Y:S05]  /*b380*/  BRA `(.L_x_229) ;  /* 0xffffff9800e87947 */ /* 0x000fea000383ffff */
.L_x_101:
[----:B------:R-:W-:Y:S07]  /*b390*/  MOV R0, UR6 ;  /* 0x0000000600007c02 */ /* 0x000fee0008000f00 */
.L_x_230:
[----:B-1----:R1:W2:Y:S02]  /*b3a0*/  SYNCS.PHASECHK.TRANS64.TRYWAIT P0, [R0+URZ], R5 ;  /* 0x00000005000075a7 */ /* 0x0022a400080011ff */
[----:B--2---:R-:W-:Y:S05]  /*b3b0*/  @!P0 NANOSLEEP.SYNCS 0x989680 ;  /* 0x009896800000895d */ /* 0x004fea0003900000 */
[----:B------:R-:W2:Y:S02]  /*b3c0*/  @!P0 SYNCS.PHASECHK.TRANS64 P0, [R0+URZ], R5 ;  /* 0x00000005000085a7 */ /* 0x000ea400080010ff */
[----:B--2---:R-:W-:Y:S05]  /*b3d0*/  @!P0 BRA `(.L_x_230) ;  /* 0xfffffffc00f08947 */ /* 0x004fea000383ffff */
[----:B------:R-:W-:Y:S05]  /*b3e0*/  BRA `(.L_x_100) ;  /* 0xffffff9c00007947 */ /* 0x000fea000383ffff */
.L_x_105:
[----:B-1----:R-:W-:-:S07]  /*b3f0*/  MOV R0, UR4 ;  /* 0x0000000400007c02 */ /* 0x002fce0008000f00 */
.L_x_231:
[----:B-1----:R1:W2:Y:S02]  /*b400*/  SYNCS.PHASECHK.TRANS64.TRYWAIT P0, [R0+URZ], R3 ;  /* 0x00000003000075a7 */ /* 0x0022a400080011ff */
[----:B--2---:R-:W-:Y:S05]  /*b410*/  @!P0 NANOSLEEP.SYNCS 0x989680 ;  /* 0x009896800000895d */ /* 0x004fea0003900000 */
[----:B------:R-:W2:Y:S02]  /*b420*/  @!P0 SYNCS.PHASECHK.TRANS64 P0, [R0+URZ], R3 ;  /* 0x00000003000085a7 */ /* 0x000ea400080010ff */
[----:B--2---:R-:W-:Y:S05]  /*b430*/  @!P0 BRA `(.L_x_231) ;  /* 0xfffffffc00f08947 */ /* 0x004fea000383ffff */
[----:B------:R-:W-:Y:S05]  /*b440*/  BRA `(.L_x_232) ;  /* 0xffffff9c00b87947 */ /* 0x000fea000383ffff */
.L_x_106:
[----:B------:R-:W-:-:S07]  /*b450*/  MOV R0, UR5 ;  /* 0x0000000500007c02 */ /* 0x000fce0008000f00 */
.L_x_233:
[----:B-1----:R1:W2:Y:S02]  /*b460*/  SYNCS.PHASECHK.TRANS64.TRYWAIT P0, [R0+URZ], R3 ;  /* 0x00000003000075a7 */ /* 0x0022a400080011ff */
[----:B--2---:R-:W-:Y:S05]  /*b470*/  @!P0 NANOSLEEP.SYNCS 0x989680 ;  /* 0x009896800000895d */ /* 0x004fea0003900000 */
[----:B------:R-:W2:Y:S02]  /*b480*/  @!P0 SYNCS.PHASECHK.TRANS64 P0, [R0+URZ], R3 ;  /* 0x00000003000085a7 */ /* 0x000ea400080010ff */
[----:B--2---:R-:W-:Y:S05]  /*b490*/  @!P0 BRA `(.L_x_233) ;  /* 0xfffffffc00f08947 */ /* 0x004fea000383ffff */
[----:B------:R-:W-:Y:S05]  /*b4a0*/  BRA `(.L_x_234) ;  /* 0xffffff9c00c47947 */ /* 0x000fea000383ffff */
.L_x_107:
[----:B------:R-:W-:-:S07]  /*b4b0*/  MOV R0, UR5 ;  /* 0x0000000500007c02 */ /* 0x000fce0008000f00 */
.L_x_235:
[----:B-1----:R1:W2:Y:S02]  /*b4c0*/  SYNCS.PHASECHK.TRANS64.TRYWAIT P0, [R0+URZ], R3 ;  /* 0x00000003000075a7 */ /* 0x0022a400080011ff */
[----:B--2---:R-:W-:Y:S05]  /*b4d0*/  @!P0 NANOSLEEP.SYNCS 0x989680 ;  /* 0x009896800000895d */ /* 0x004fea0003900000 */
[----:B------:R-:W2:Y:S02]  /*b4e0*/  @!P0 SYNCS.PHASECHK.TRANS64 P0, [R0+URZ], R3 ;  /* 0x00000003000085a7 */ /* 0x000ea400080010ff */
[----:B--2---:R-:W-:Y:S05]  /*b4f0*/  @!P0 BRA `(.L_x_235) ;  /* 0xfffffffc00f08947 */ /* 0x004fea000383ffff */
[----:B------:R-:W-:Y:S05]  /*b500*/  BRA `(.L_x_236) ;  /* 0xffffff9c00d07947 */ /* 0x000fea000383ffff */
.L_x_110:
[----:B------:R-:W-:-:S07]  /*b510*/  MOV R0, UR13 ;  /* 0x0000000d00007c02 */ /* 0x000fce0008000f00 */
.L_x_237:
[----:B-1----:R1:W2:Y:S02]  /*b520*/  SYNCS.PHASECHK.TRANS64.TRYWAIT P1, [R0+URZ+0x2b0], R3 ;  /* 0x0002b003000075a7 */ /* 0x0022a400080211ff */
[----:B--2---:R-:W-:Y:S05]  /*b530*/  @!P1 NANOSLEEP.SYNCS 0x989680 ;  /* 0x009896800000995d */ /* 0x004fea0003900000 */
[----:B------:R-:W2:Y:S02]  /*b540*/  @!P1 SYNCS.PHASECHK.TRANS64 P1, [R0+URZ+0x2b0], R3 ;  /* 0x0002b003000095a7 */ /* 0x000ea400080210ff */
[----:B--2---:R-:W-:Y:S05]  /*b550*/  @!P1 BRA `(.L_x_237) ;  /* 0xfffffffc00f09947 */ /* 0x004fea000383ffff */
[----:B------:R-:W-:Y:S05]  /*b560*/  BRA `(.L_x_238) ;  /* 0xffffffa0001c7947 */ /* 0x000fea000383ffff */
.L_x_115:
[----:B--2---:R2:W3:Y:S02]  /*b570*/  SYNCS.PHASECHK.TRANS64.TRYWAIT P0, [R12+URZ+0x230], R9 ;  /* 0x000230090c0075a7 */ /* 0x0044e400080011ff */
[----:B---3--:R-:W-:Y:S05]  /*b580*/  @!P0 NANOSLEEP.SYNCS 0x989680 ;  /* 0x009896800000895d */ /* 0x008fea0003900000 */
[----:B------:R-:W3:Y:S02]  /*b590*/  @!P0 SYNCS.PHASECHK.TRANS64 P0, [R12+URZ+0x230], R9 ;  /* 0x000230090c0085a7 */ /* 0x000ee400080010ff */
[----:B---3--:R-:W-:Y:S05]  /*b5a0*/  @!P0 BRA `(.L_x_115) ;  /* 0xfffffffc00f08947 */ /* 0x008fea000383ffff */
[----:B------:R-:W-:Y:S05]  /*b5b0*/  BRA `(.L_x_239) ;  /* 0xffffffa400407947 */ /* 0x000fea000383ffff */
.L_x_118:
[----:B------:R-:W-:Y:S07]  /*b5c0*/  MOV R0, UR21 ;  /* 0x0000001500007c02 */ /* 0x000fee0008000f00 */
.L_x_240:
[----:B--2---:R2:W3:Y:S02]  /*b5d0*/  SYNCS.PHASECHK.TRANS64.TRYWAIT P2, [R0+URZ+0x228], R11 ;  /* 0x0002280b000075a7 */ /* 0x0044e400080411ff */
[----:B---3--:R-:W-:Y:S05]  /*b5e0*/  @!P2 NANOSLEEP.SYNCS 0x989680 ;  /* 0x009896800000a95d */ /* 0x008fea0003900000 */
[----:B------:R-:W3:Y:S02]  /*b5f0*/  @!P2 SYNCS.PHASECHK.TRANS64 P2, [R0+URZ+0x228], R11 ;  /* 0x0002280b0000a5a7 */ /* 0x000ee400080410ff */
[----:B---3--:R-:W-:Y:S05]  /*b600*/  @!P2 BRA `(.L_x_240) ;  /* 0xfffffffc00f0a947 */ /* 0x008fea000383ffff */
[----:B------:R-:W-:Y:S05]  /*b610*/  BRA `(.L_x_117) ;  /* 0xffffffa800a87947 */ /* 0x000fea000383ffff */
.L_x_121:
[----:B--2---:R-:W-:Y:S07]  /*b620*/  MOV R0, UR21 ;  /* 0x0000001500007c02 */ /* 0x004fee0008000f00 */
.L_x_241:
[----:B--2---:R2:W3:Y:S02]  /*b630*/  SYNCS.PHASECHK.TRANS64.TRYWAIT P0, [R0+URZ+0x210], R9 ;  /* 0x00021009000075a7 */ /* 0x0044e400080011ff */
[----:B---3--:R-:W-:Y:S05]  /*b640*/  @!P0 NANOSLEEP.SYNCS 0x989680 ;  /* 0x009896800000895d */ /* 0x008fea0003900000 */
[----:B------:R-:W3:Y:S02]  /*b650*/  @!P0 SYNCS.PHASECHK.TRANS64 P0, [R0+URZ+0x210], R9 ;  /* 0x00021009000085a7 */ /* 0x000ee400080010ff */
[----:B---3--:R-:W-:Y:S05]  /*b660*/  @!P0 BRA `(.L_x_241) ;  /* 0xfffffffc00f08947 */ /* 0x008fea000383ffff */
[----:B------:R-:W-:Y:S05]  /*b670*/  BRA `(.L_x_242) ;  /* 0xffffffac00047947 */ /* 0x000fea000383ffff */
.L_x_122:
[----:B------:R-:W-:Y:S07]  /*b680*/  MOV R0, UR21 ;  /* 0x0000001500007c02 */ /* 0x000fee0008000f00 */
.L_x_243:
[----:B--2---:R2:W3:Y:S02]  /*b690*/  SYNCS.PHASECHK.TRANS64.TRYWAIT P0, [R0+URZ+0x218], R9 ;  /* 0x00021809000075a7 */ /* 0x0044e400080011ff */
[----:B---3--:R-:W-:Y:S05]  /*b6a0*/  @!P0 NANOSLEEP.SYNCS 0x989680 ;  /* 0x009896800000895d */ /* 0x008fea0003900000 */
[----:B------:R-:W3:Y:S02]  /*b6b0*/  @!P0 SYNCS.PHASECHK.TRANS64 P0, [R0+URZ+0x218], R9 ;  /* 0x00021809000085a7 */ /* 0x000ee400080010ff */
[----:B---3--:R-:W-:Y:S05]  /*b6c0*/  @!P0 BRA `(.L_x_243) ;  /* 0xfffffffc00f08947 */ /* 0x008fea000383ffff */
[----:B------:R-:W-:Y:S05]  /*b6d0*/  BRA `(.L_x_244) ;  /* 0xffffffac003c7947 */ /* 0x000fea000383ffff */
.L_x_124:
[----:B------:R-:W-:-:S07]  /*b6e0*/  MOV R0, UR21 ;  /* 0x0000001500007c02 */ /* 0x000fce0008000f00 */
.L_x_245:
[----:B---3--:R3:W4:Y:S02]  /*b6f0*/  SYNCS.PHASECHK.TRANS64.TRYWAIT P0, [R0+URZ+0x210], R3 ;  /* 0x00021003000075a7 */ /* 0x00872400080011ff */
[----:B----4-:R-:W-:Y:S05]  /*b700*/  @!P0 NANOSLEEP.SYNCS 0x989680 ;  /* 0x009896800000895d */ /* 0x010fea0003900000 */
[----:B------:R-:W4:Y:S02]  /*b710*/  @!P0 SYNCS.PHASECHK.TRANS64 P0, [R0+URZ+0x210], R3 ;  /* 0x00021003000085a7 */ /* 0x000f2400080010ff */
[----:B----4-:R-:W-:Y:S05]  /*b720*/  @!P0 BRA `(.L_x_245) ;  /* 0xfffffffc00f08947 */ /* 0x010fea000383ffff */
[----:B------:R-:W-:Y:S05]  /*b730*/  BRA `(.L_x_246) ;  /* 0xffffffac00ac7947 */ /* 0x000fea000383ffff */
.L_x_126:
[----:B--2---:R2:W4:Y:S02]  /*b740*/  SYNCS.PHASECHK.TRANS64.TRYWAIT P0, [R3+URZ+0x230], R0 ;  /* 0x00023000030075a7 */ /* 0x00452400080011ff */
[----:B----4-:R-:W-:Y:S05]  /*b750*/  @!P0 NANOSLEEP.SYNCS 0x989680 ;  /* 0x009896800000895d */ /* 0x010fea0003900000 */
[----:B------:R-:W4:Y:S02]  /*b760*/  @!P0 SYNCS.PHASECHK.TRANS64 P0, [R3+URZ+0x230], R0 ;  /* 0x00023000030085a7 */ /* 0x000f2400080010ff */
[----:B----4-:R-:W-:Y:S05]  /*b770*/  @!P0 BRA `(.L_x_126) ;  /* 0xfffffffc00f08947 */ /* 0x010fea000383ffff */
[----:B------:R-:W-:Y:S05]  /*b780*/  BRA `(.L_x_247) ;  /* 0xffffffb000707947 */ /* 0x000fea000383ffff */
.L_x_137:
[----:B--2---:R2:W1:Y:S02]  /*b790*/  SYNCS.PHASECHK.TRANS64.TRYWAIT P1, [R3+URZ+0x200], R2 ;  /* 0x00020002030075a7 */ /* 0x00446400080211ff */
[----:B-1----:R-:W-:Y:S05]  /*b7a0*/  @!P1 NANOSLEEP.SYNCS 0x989680 ;  /* 0x009896800000995d */ /* 0x002fea0003900000 */
[----:B------:R-:W1:Y:S02]  /*b7b0*/  @!P1 SYNCS.PHASECHK.TRANS64 P1, [R3+URZ+0x200], R2 ;  /* 0x00020002030095a7 */ /* 0x000e6400080210ff */
[----:B-1----:R-:W-:Y:S05]  /*b7c0*/  @!P1 BRA `(.L_x_137) ;  /* 0xfffffffc00f09947 */ /* 0x002fea000383ffff */
[----:B------:R-:W-:Y:S05]  /*b7d0*/  BRA `(.L_x_136) ;  /* 0xffffffbc00e07947 */ /* 0x000fea000383ffff */
.L_x_139:
[----:B-1----:R1:W3:Y:S02]  /*b7e0*/  SYNCS.PHASECHK.TRANS64.TRYWAIT P0, [R164+URZ+0x250], R5 ;  /* 0x00025005a40075a7 */ /* 0x0022e400080011ff */
[----:B---3--:R-:W-:Y:S05]  /*b7f0*/  @!P0 NANOSLEEP.SYNCS 0x989680 ;  /* 0x009896800000895d */ /* 0x008fea0003900000 */
[----:B------:R-:W3:Y:S02]  /*b800*/  @!P0 SYNCS.PHASECHK.TRANS64 P0, [R164+URZ+0x250], R5 ;  /* 0x00025005a40085a7 */ /* 0x000ee400080010ff */
[----:B---3--:R-:W-:Y:S05]  /*b810*/  @!P0 BRA `(.L_x_139) ;  /* 0xfffffffc00f08947 */ /* 0x008fea000383ffff */
[----:B------:R-:W-:Y:S05]  /*b820*/  BRA `(.L_x_138) ;  /* 0xffffffc000387947 */ /* 0x000fea000383ffff */
.L_x_148:
[----:B---3--:R3:W4:Y:S02]  /*b830*/  SYNCS.PHASECHK.TRANS64.TRYWAIT P0, [R200+URZ+0x200], R3 ;  /* 0x00020003c80075a7 */ /* 0x00872400080011ff */
[----:B----4-:R-:W-:Y:S05]  /*b840*/  @!P0 NANOSLEEP.SYNCS 0x989680 ;  /* 0x009896800000895d */ /* 0x010fea0003900000 */
[----:B------:R-:W4:Y:S02]  /*b850*/  @!P0 SYNCS.PHASECHK.TRANS64 P0, [R200+URZ+0x200], R3 ;  /* 0x00020003c80085a7 */ /* 0x000f2400080010ff */
[----:B----4-:R-:W-:Y:S05]  /*b860*/  @!P0 BRA `(.L_x_148) ;  /* 0xfffffffc00f08947 */ /* 0x010fea000383ffff */
[----:B------:R-:W-:Y:S05]  /*b870*/  BRA `(.L_x_147) ;  /* 0xffffffd400487947 */ /* 0x000fea000383ffff */
        .weak           $__internal_0_$__cuda_sm10x_tcgen05_guardrail_trap_col_being_dealloced_not_returned_by_alloc
        .type           $__internal_0_$__cuda_sm10x_tcgen05_guardrail_trap_col_being_dealloced_not_returned_by_alloc,@function
        .size           $__internal_0_$__cuda_sm10x_tcgen05_guardrail_trap_col_being_dealloced_not_returned_by_alloc,($__internal_1_$__cuda_sm10x_tcgen05_guardrail_trap_phase_invalid_during_alloc - $__internal_0_$__cuda_sm10x_tcgen05_guardrail_trap_col_being_dealloced_not_returned_by_alloc)
$__internal_0_$__cuda_sm10x_tcgen05_guardrail_trap_col_being_dealloced_not_returned_by_alloc:
[----:B------:R-:W-:Y:S05]  /*b880*/  BPT.TRAP 0x1 ;  /* 0x000000040000795c */ /* 0x000fea0000300000 */
[----:B------:R-:W-:-:S04]  /*b890*/  HFMA2 R3, -RZ, RZ, 0, 0 ;  /* 0x00000000ff037431 */ /* 0x000fc800000001ff */
[----:B------:R-:W-:Y:S05]  /*b8a0*/  RET.REL.NODEC R2 `(_ZN7cutlass13device_kernelINS_4gemm6kernel13GemmUniversalIN4cute5tupleIJiiiiEEENS1_10collective13CollectiveMmaINS1_35MainloopSm100TmaUmmaWarpSpecializedILi32ELi2ELi4ENS5_IJNS4_1CILi4EEESB_NSA_ILi1EEEEEEEENS5_IJNSA_ILi256EEENSA_ILi128EEENSA_ILi32EEEEEENS_12float_e4m3_tENS5_IJlSC_lEEESJ_SK_NS4_8TiledMMAINS4_8MMA_AtomIJNS4_10MMA_TraitsINS4_25SM100_MMA_F8F6F4_2x1SM_SSEJSJ_SJ_fSF_SG_NS4_17integral_constantINS4_4UMMA5MajorELSR_0EEESS_NSP_INSQ_7ScaleInELST_0EEESU_EEEEEENS4_6LayoutINS5_IJSC_SC_SC_EEENS5_IJNSA_ILi0EEESZ_SZ_EEEEENS5_IJNS4_10UnderscoreES12_S12_EEEEENS4_28SM100_TMA_2SM_LOAD_MULTICASTENS4_14ComposedLayoutINS4_7SwizzleILi1ELi4ELi3EEENS4_18smem_ptr_flag_bitsILi8EEENSX_INS5_IJNSA_ILi8EEESH_EEENS5_IJSH_SC_EEEEEEEvNS4_8identityES15_S1F_vS1G_EENS_8epilogue10collective18CollectiveEpilogueINS1I_23Sm100TmaWarpSpecializedILi2ELi2ELi64ELb0ELb0EEEJNS5_IJSG_SG_SH_EEENS5_IJNSX_ISG_SC_EENSX_INSA_ILi64EEESC_EEEEESJ_SK_SJ_SK_NS1I_6fusion15FusionCallbacksIS1M_NS1S_17LinearCombinationISJ_fSJ_fLNS_15FloatRoundStyleE2EEES1N_S1R_JEEENS4_5SM1004TMEM4LOAD26SM100_TMEM_LOAD_32dp32b64xENS4_13SM90_TMA_LOADENS16_INS17_ILi2ELi4ELi3EEES1A_NSX_INS5_IJS1B_S1P_EEENS5_IJS1P_SC_EEEEEEENS4_39AutoVectorizingCopyWithAssumedAlignmentILi128EEENS4_14SM90_TMA_STOREES27_S29_S29_EEEvvEEEEvNT_6ParamsE) ;  /* 0xffffff4402d47950 */ /* 0x000fea0003c3ffff */
        .weak           $__internal_1_$__cuda_sm10x_tcgen05_guardrail_trap_phase_invalid_during_alloc
        .type           $__internal_1_$__cuda_sm10x_tcgen05_guardrail_trap_phase_invalid_during_alloc,@function
        .size           $__internal_1_$__cuda_sm10x_tcgen05_guardrail_trap_phase_invalid_during_alloc,($__internal_2_$__cuda_sm10x_tcgen05_guardrail_trap_unallocated_columns_being_dealloced - $__internal_1_$__cuda_sm10x_tcgen05_guardrail_trap_phase_invalid_during_alloc)
$__internal_1_$__cuda_sm10x_tcgen05_guardrail_trap_phase_invalid_during_alloc:
[----:B------:R-:W-:Y:S05]  /*b8b0*/  BPT.TRAP 0x1 ;  /* 0x000000040000795c */ /* 0x000fea0000300000 */
[----:B------:R-:W-:-:S04]  /*b8c0*/  MOV R5, 0x0 ;  /* 0x0000000000057802 */ /* 0x000fc80000000f00 */
[----:B------:R-:W-:Y:S05]  /*b8d0*/  RET.REL.NODEC R4 `(_ZN7cutlass13device_kernelINS_4gemm6kernel13GemmUniversalIN4cute5tupleIJiiiiEEENS1_10collective13CollectiveMmaINS1_35MainloopSm100TmaUmmaWarpSpecializedILi32ELi2ELi4ENS5_IJNS4_1CILi4EEESB_NSA_ILi1EEEEEEEENS5_IJNSA_ILi256EEENSA_ILi128EEENSA_ILi32EEEEEENS_12float_e4m3_tENS5_IJlSC_lEEESJ_SK_NS4_8TiledMMAINS4_8MMA_AtomIJNS4_10MMA_TraitsINS4_25SM100_MMA_F8F6F4_2x1SM_SSEJSJ_SJ_fSF_SG_NS4_17integral_constantINS4_4UMMA5MajorELSR_0EEESS_NSP_INSQ_7ScaleInELST_0EEESU_EEEEEENS4_6LayoutINS5_IJSC_SC_SC_EEENS5_IJNSA_ILi0EEESZ_SZ_EEEEENS5_IJNS4_10UnderscoreES12_S12_EEEEENS4_28SM100_TMA_2SM_LOAD_MULTICASTENS4_14ComposedLayoutINS4_7SwizzleILi1ELi4ELi3EEENS4_18smem_ptr_flag_bitsILi8EEENSX_INS5_IJNSA_ILi8EEESH_EEENS5_IJSH_SC_EEEEEEEvNS4_8identityES15_S1F_vS1G_EENS_8epilogue10collective18CollectiveEpilogueINS1I_23Sm100TmaWarpSpecializedILi2ELi2ELi64ELb0ELb0EEEJNS5_IJSG_SG_SH_EEENS5_IJNSX_ISG_SC_EENSX_INSA_ILi64EEESC_EEEEESJ_SK_SJ_SK_NS1I_6fusion15FusionCallbacksIS1M_NS1S_17LinearCombinationISJ_fSJ_fLNS_15FloatRoundStyleE2EEES1N_S1R_JEEENS4_5SM1004TMEM4LOAD26SM100_TMEM_LOAD_32dp32b64xENS4_13SM90_TMA_LOADENS16_INS17_ILi2ELi4ELi3EEES1A_NSX_INS5_IJS1B_S1P_EEENS5_IJS1P_SC_EEEEEEENS4_39AutoVectorizingCopyWithAssumedAlignmentILi128EEENS4_14SM90_TMA_STOREES27_S29_S29_EEEvvEEEEvNT_6ParamsE) ;  /* 0xffffff4404c87950 */ /* 0x000fea0003c3ffff */
        .weak           $__internal_2_$__cuda_sm10x_tcgen05_guardrail_trap_unallocated_columns_being_dealloced
        .type           $__internal_2_$__cuda_sm10x_tcgen05_guardrail_trap_unallocated_columns_being_dealloced,@function
        .size           $__internal_2_$__cuda_sm10x_tcgen05_guardrail_trap_unallocated_columns_being_dealloced,(.L_x_249 - $__internal_2_$__cuda_sm10x_tcgen05_guardrail_trap_unallocated_columns_being_dealloced)
$__internal_2_$__cuda_sm10x_tcgen05_guardrail_trap_unallocated_columns_being_dealloced:
[----:B------:R-:W-:Y:S05]  /*b8e0*/  BPT.TRAP 0x1 ;  /* 0x000000040000795c */ /* 0x000fea0000300000 */
[----:B------:R-:W-:-:S04]  /*b8f0*/  HFMA2 R3, -RZ, RZ, 0, 0 ;  /* 0x00000000ff037431 */ /* 0x000fc800000001ff */
[----:B------:R-:W-:Y:S05]  /*b900*/  RET.REL.NODEC R2 `(_ZN7cutlass13device_kernelINS_4gemm6kernel13GemmUniversalIN4cute5tupleIJiiiiEEENS1_10collective13CollectiveMmaINS1_35MainloopSm100TmaUmmaWarpSpecializedILi32ELi2ELi4ENS5_IJNS4_1CILi4EEESB_NSA_ILi1EEEEEEEENS5_IJNSA_ILi256EEENSA_ILi128EEENSA_ILi32EEEEEENS_12float_e4m3_tENS5_IJlSC_lEEESJ_SK_NS4_8TiledMMAINS4_8MMA_AtomIJNS4_10MMA_TraitsINS4_25SM100_MMA_F8F6F4_2x1SM_SSEJSJ_SJ_fSF_SG_NS4_17integral_constantINS4_4UMMA5MajorELSR_0EEESS_NSP_INSQ_7ScaleInELST_0EEESU_EEEEEENS4_6LayoutINS5_IJSC_SC_SC_EEENS5_IJNSA_ILi0EEESZ_SZ_EEEEENS5_IJNS4_10UnderscoreES12_S12_EEEEENS4_28SM100_TMA_2SM_LOAD_MULTICASTENS4_14ComposedLayoutINS4_7SwizzleILi1ELi4ELi3EEENS4_18smem_ptr_flag_bitsILi8EEENSX_INS5_IJNSA_ILi8EEESH_EEENS5_IJSH_SC_EEEEEEEvNS4_8identityES15_S1F_vS1G_EENS_8epilogue10collective18CollectiveEpilogueINS1I_23Sm100TmaWarpSpecializedILi2ELi2ELi64ELb0ELb0EEEJNS5_IJSG_SG_SH_EEENS5_IJNSX_ISG_SC_EENSX_INSA_ILi64EEESC_EEEEESJ_SK_SJ_SK_NS1I_6fusion15FusionCallbacksIS1M_NS1S_17LinearCombinationISJ_fSJ_fLNS_15FloatRoundStyleE2EEES1N_S1R_JEEENS4_5SM1004TMEM4LOAD26SM100_TMEM_LOAD_32dp32b64xENS4_13SM90_TMA_LOADENS16_INS17_ILi2ELi4ELi3EEES1A_NSX_INS5_IJS1B_S1P_EEENS5_IJS1P_SC_EEEEEEENS4_39AutoVectorizingCopyWithAssumedAlignmentILi128EEENS4_14SM90_TMA_STOREES27_S29_S29_EEEvvEEEEvNT_6ParamsE) ;  /* 0xffffff4402bc7950 */ /* 0x000fea0003c3ffff */
.L_x_248:
[----:B------:R-:W-:-:S00]  /*b910*/  BRA `(.L_x_248) ;  /* 0xfffffffc00fc7947 */ /* 0x000fc0000383ffff */
[----:B------:R-:W-:-:S00]  /*b920*/  NOP ;  /* 0x0000000000007918 */ /* 0x000fc00000000000 */
        /* <DEDUP_REMOVED lines=13> */
.L_x_249:


//--------------------- .nv.global.init           --------------------------
	.section	.nv.global.init,"aw",@progbits
.nv.global.init:
	.type		$str$27,@object
	.size		$str$27,($str$28 - $str$27)
$str$27:
        /*0000*/ 	.byte	0x28, 0x61, 0x64, 0x64, 0x72, 0x65, 0x73, 0x73, 0x20, 0x26, 0x20, 0x6d, 0x61, 0x73, 0x6b, 0x29
        /*0010*/ 	.byte	0x20, 0x3d, 0x3d, 0x20, 0x30, 0x00
	.type		$str$28,@object
	.size		$str$28,($str$26 - $str$28)
$str$28:
        /*0016*/ 	.byte	0x2f, 0x74, 0x6d, 0x70, 0x2f, 0x63, 0x75, 0x74, 0x6c, 0x61, 0x73, 0x73, 0x5f, 0x73, 0x77, 0x65
        /*0026*/ 	.byte	0x65, 0x70, 0x5f, 0x73, 0x72, 0x63, 0x2f, 0x69, 0x6e, 0x63, 0x6c, 0x75, 0x64, 0x65, 0x2f, 0x63
        /*0036*/ 	.byte	0x75, 0x74, 0x65, 0x2f, 0x70, 0x6f, 0x69, 0x6e, 0x74, 0x65, 0x72, 0x5f, 0x66, 0x6c, 0x61, 0x67
        /*0046*/ 	.byte	0x67, 0x65, 0x64, 0x2e, 0x68, 0x70, 0x70, 0x00
	.type		$str$26,@object
	.size		$str$26,($str$25 - $str$26)
$str$26:
        /*004e*/ 	.byte	0x2f, 0x74, 0x6d, 0x70, 0x2f, 0x63, 0x75, 0x74, 0x6c, 0x61, 0x73, 0x73, 0x5f, 0x73, 0x77, 0x65
        /*005e*/ 	.byte	0x65, 0x70, 0x5f, 0x73, 0x72, 0x63, 0x2f, 0x69, 0x6e, 0x63, 0x6c, 0x75, 0x64, 0x65, 0x2f, 0x63
        /*006e*/ 	.byte	0x75, 0x74, 0x65, 0x2f, 0x61, 0x74, 0x6f, 0x6d, 0x2f, 0x63, 0x6f, 0x70, 0x79, 0x5f, 0x74, 0x72
        /*007e*/ 	.byte	0x61, 0x69, 0x74, 0x73, 0x5f, 0x73, 0x6d, 0x31, 0x30, 0x30, 0x2e, 0x68, 0x70, 0x70, 0x00
	.type		$str$25,@object
	.size		$str$25,(__unnamed_1 - $str$25)
$str$25:
        /*008d*/ 	.byte	0x28, 0x28, 0x75, 0x69, 0x6e, 0x74, 0x33, 0x32, 0x5f, 0x74, 0x28, 0x74, 0x68, 0x72, 0x65, 0x61
        /*009d*/ 	.byte	0x64, 0x49, 0x64, 0x78, 0x2e, 0x78, 0x29, 0x20, 0x2f, 0x20, 0x33, 0x32, 0x29, 0x20, 0x25, 0x20
        /*00ad*/ 	.byte	0x34, 0x29, 0x20, 0x3d, 0x3d, 0x20, 0x28, 0x28, 0x28, 0x74, 0x6d, 0x65, 0x6d, 0x5f, 0x61, 0x64
        /*00bd*/ 	.byte	0x64, 0x72, 0x20, 0x3e, 0x3e, 0x20, 0x31, 0x36, 0x29, 0x20, 0x2f, 0x20, 0x33, 0x32, 0x29, 0x20
        /*00cd*/ 	.byte	0x25, 0x20, 0x34, 0x29, 0x00
	.type		__unnamed_1,@object
	.size		__unnamed_1,(__unnamed_2 - __unnamed_1)
__unnamed_1:
        /*00d2*/ 	.byte	0x61, 0x75, 0x74, 0x6f, 0x20, 0x63, 0x75, 0x74, 0x65, 0x3a, 0x3a, 0x61, 0x73, 0x5f, 0x70, 0x6f
        /* <DEDUP_REMOVED lines=24> */
        /*0262*/ 	.byte	0x43, 0x3c, 0x38, 0x31, 0x39, 0x32, 0x3e, 0x3e, 0x3e, 0x3e, 0x5d, 0x00
	.type		__unnamed_2,@object
	.size		__unnamed_2,(.L_2 - __unnamed_2)
__unnamed_2:
        /* <DEDUP_REMOVED lines=42> */
        /*050e*/ 	.byte	0x3e, 0x3e, 0x3e, 0x3e, 0x5d, 0x00
.L_2:


//--------------------- .nv.shared._ZN7cutlass13device_kernelINS_4gemm6kernel13GemmUniversalIN4cute5tupleIJiiiiEEENS1_10collective13CollectiveMmaINS1_35MainloopSm100TmaUmmaWarpSpecializedILi32ELi2ELi4ENS5_IJNS4_1CILi4EEESB_NSA_ILi1EEEEEEEENS5_IJNSA_ILi256EEENSA_ILi128EEENSA_ILi32EEEEEENS_12float_e4m3_tENS5_IJlSC_lEEESJ_SK_NS4_8TiledMMAINS4_8MMA_AtomIJNS4_10MMA_TraitsINS4_25SM100_MMA_F8F6F4_2x1SM_SSEJSJ_SJ_fSF_SG_NS4_17integral_constantINS4_4UMMA5MajorELSR_0EEESS_NSP_INSQ_7ScaleInELST_0EEESU_EEEEEENS4_6LayoutINS5_IJSC_SC_SC_EEENS5_IJNSA_ILi0EEESZ_SZ_EEEEENS5_IJNS4_10UnderscoreES12_S12_EEEEENS4_28SM100_TMA_2SM_LOAD_MULTICASTENS4_14ComposedLayoutINS4_7SwizzleILi1ELi4ELi3EEENS4_18smem_ptr_flag_bitsILi8EEENSX_INS5_IJNSA_ILi8EEESH_EEENS5_IJSH_SC_EEEEEEEvNS4_8identityES15_S1F_vS1G_EENS_8epilogue10collective18CollectiveEpilogueINS1I_23Sm100TmaWarpSpecializedILi2ELi2ELi64ELb0ELb0EEEJNS5_IJSG_SG_SH_EEENS5_IJNSX_ISG_SC_EENSX_INSA_ILi64EEESC_EEEEESJ_SK_SJ_SK_NS1I_6fusion15FusionCallbacksIS1M_NS1S_17LinearCombinationISJ_fSJ_fLNS_15FloatRoundStyleE2EEES1N_S1R_JEEENS4_5SM1004TMEM4LOAD26SM100_TMEM_LOAD_32dp32b64xENS4_13SM90_TMA_LOADENS16_INS17_ILi2ELi4ELi3EEES1A_NSX_INS5_IJS1B_S1P_EEENS5_IJS1P_SC_EEEEEEENS4_39AutoVectorizingCopyWithAssumedAlignmentILi128EEENS4_14SM90_TMA_STOREES27_S29_S29_EEEvvEEEEvNT_6ParamsE --------------------------
	.section	.nv.shared._ZN7cutlass13device_kernelINS_4gemm6kernel13GemmUniversalIN4cute5tupleIJiiiiEEENS1_10collective13CollectiveMmaINS1_35MainloopSm100TmaUmmaWarpSpecializedILi32ELi2ELi4ENS5_IJNS4_1CILi4EEESB_NSA_ILi1EEEEEEEENS5_IJNSA_ILi256EEENSA_ILi128EEENSA_ILi32EEEEEENS_12float_e4m3_tENS5_IJlSC_lEEESJ_SK_NS4_8TiledMMAINS4_8MMA_AtomIJNS4_10MMA_TraitsINS4_25SM100_MMA_F8F6F4_2x1SM_SSEJSJ_SJ_fSF_SG_NS4_17integral_constantINS4_4UMMA5MajorELSR_0EEESS_NSP_INSQ_7ScaleInELST_0EEESU_EEEEEENS4_6LayoutINS5_IJSC_SC_SC_EEENS5_IJNSA_ILi0EEESZ_SZ_EEEEENS5_IJNS4_10UnderscoreES12_S12_EEEEENS4_28SM100_TMA_2SM_LOAD_MULTICASTENS4_14ComposedLayoutINS4_7SwizzleILi1ELi4ELi3EEENS4_18smem_ptr_flag_bitsILi8EEENSX_INS5_IJNSA_ILi8EEESH_EEENS5_IJSH_SC_EEEEEEEvNS4_8identityES15_S1F_vS1G_EENS_8epilogue10collective18CollectiveEpilogueINS1I_23Sm100TmaWarpSpecializedILi2ELi2ELi64ELb0ELb0EEEJNS5_IJSG_SG_SH_EEENS5_IJNSX_ISG_SC_EENSX_INSA_ILi64EEESC_EEEEESJ_SK_SJ_SK_NS1I_6fusion15FusionCallbacksIS1M_NS1S_17LinearCombinationISJ_fSJ_fLNS_15FloatRoundStyleE2EEES1N_S1R_JEEENS4_5SM1004TMEM4LOAD26SM100_TMEM_LOAD_32dp32b64xENS4_13SM90_TMA_LOADENS16_INS17_ILi2ELi4ELi3EEES1A_NSX_INS5_IJS1B_S1P_EEENS5_IJS1P_SC_EEEEEEENS4_39AutoVectorizingCopyWithAssumedAlignmentILi128EEENS4_14SM90_TMA_STOREES27_S29_S29_EEEvvEEEEvNT_6ParamsE,"aw",@nobits
	.sectionflags	@""
	.align	16
	.zero		1024


//--------------------- .nv.shared.reserved.0     --------------------------
	.section	.nv.shared.reserved.0,"aw",@nobits
	.weak		__nv_reservedSMEM_offset_0_alias
	.size		__nv_reservedSMEM_offset_0_alias, 0, 64
	.other		__nv_reservedSMEM_offset_0_alias,@"STO_CUDA_RESERVED_SHARED STV_DEFAULT"
__nv_reservedSMEM_offset_0_alias:
	.zero		0
.nv.shared.reserved.0:
	.zero		64
	.weak		__nv_reservedSMEM_tcgen05_partition
	.type		__nv_reservedSMEM_tcgen05_partition,@object
	.size		__nv_reservedSMEM_tcgen05_partition,(.L_0 - __nv_reservedSMEM_tcgen05_partition)
__nv_reservedSMEM_tcgen05_partition:
	.zero		32
.L_0:


//--------------------- .nv.global                --------------------------
	.section	.nv.global,"aw",@nobits
.nv.global:
	.type		_ZN40_INTERNAL_f4166fc0_4_k_cu_55595b3c_242564cute1_E,@object
	.size		_ZN40_INTERNAL_f4166fc0_4_k_cu_55595b3c_242564cute1_E,(_ZN40_INTERNAL_f4166fc0_4_k_cu_55595b3c_242564cuda3std3__45__cpo6cbeginE - _ZN40_INTERNAL_f4166fc0_4_k_cu_55595b3c_242564cute1_E)
_ZN40_INTERNAL_f4166fc0_4_k_cu_55595b3c_242564cute1_E:
	.zero		1
	.type		_ZN40_INTERNAL_f4166fc0_4_k_cu_55595b3c_242564cuda3std3__45__cpo6cbeginE,@object
	.size		_ZN40_INTERNAL_f4166fc0_4_k_cu_55595b3c_242564cuda3std3__45__cpo6cbeginE,(_ZN40_INTERNAL_f4166fc0_4_k_cu_55595b3c_242564cuda3std3__48in_placeE - _ZN40_INTERNAL_f4166fc0_4_k_cu_55595b3c_242564cuda3std3__45__cpo6cbeginE)
_ZN40_INTERNAL_f4166fc0_4_k_cu_55595b3c_242564cuda3std3__45__cpo6cbeginE:
	.zero		1
	.type		_ZN40_INTERNAL_f4166fc0_4_k_cu_55595b3c_242564cuda3std3__48in_placeE,@object
	.size		_ZN40_INTERNAL_f4166fc0_4_k_cu_55595b3c_242564cuda3std3__48in_placeE,(_ZN40_INTERNAL_f4166fc0_4_k_cu_55595b3c_242564cuda3std6ranges3__45__cpo9iter_moveE - _ZN40_INTERNAL_f4166fc0_4_k_cu_55595b3c_242564cuda3std3__48in_placeE)
_ZN40_INTERNAL_f4166fc0_4_k_cu_55595b3c_242564cuda3std3__48in_placeE:
	.zero		1
	.type		_ZN40_INTERNAL_f4166fc0_4_k_cu_55595b3c_242564cuda3std6ranges3__45__cpo9iter_moveE,@object
	.size		_ZN40_INTERNAL_f4166fc0_4_k_cu_55595b3c_242564cuda3std6ranges3__45__cpo9iter_moveE,(_ZN40_INTERNAL_f4166fc0_4_k_cu_55595b3c_242564cuda3std3__45__cpo5beginE - _ZN40_INTERNAL_f4166fc0_4_k_cu_55595b3c_242564cuda3std6ranges3__45__cpo9iter_moveE)
_ZN40_INTERNAL_f4166fc0_4_k_cu_55595b3c_242564cuda3std6ranges3__45__cpo9iter_moveE:
	.zero		1
	.type		_ZN40_INTERNAL_f4166fc0_4_k_cu_55595b3c_242564cuda3std3__45__cpo5beginE,@object
	.size		_ZN40_INTERNAL_f4166fc0_4_k_cu_55595b3c_242564cuda3std3__45__cpo5beginE,(_ZN40_INTERNAL_f4166fc0_4_k_cu_55595b3c_242564cuda3std3__442_GLOBAL__N__f4166fc0_4_k_cu_55595b3c_242566ignoreE - _ZN40_INTERNAL_f4166fc0_4_k_cu_55595b3c_242564cuda3std3__45__cpo5beginE)
_ZN40_INTERNAL_f4166fc0_4_k_cu_55595b3c_242564cuda3std3__45__cpo5beginE:
	.zero		1
	.type		_ZN40_INTERNAL_f4166fc0_4_k_cu_55595b3c_242564cuda3std3__442_GLOBAL__N__f4166fc0_4_k_cu_55595b3c_242566ignoreE,@object
	.size		_ZN40_INTERNAL_f4166fc0_4_k_cu_55595b3c_242564cuda3std3__442_GLOBAL__N__f4166fc0_4_k_cu_55595b3c_242566ignoreE,(_ZN40_INTERNAL_f4166fc0_4_k_cu_55595b3c_242564cute7productE - _ZN40_INTERNAL_f4166fc0_4_k_cu_55595b3c_242564cuda3std3__442_GLOBAL__N__f4166fc0_4_k_cu_55595b3c_242566ignoreE)
_ZN40_INTERNAL_f4166fc0_4_k_cu_55595b3c_242564cuda3std3__442_GLOBAL__N__f4166fc0_4_k_cu_55595b3c_242566ignoreE:
	.zero		1
	.type		_ZN40_INTERNAL_f4166fc0_4_k_cu_55595b3c_242564cute7productE,@object
	.size		_ZN40_INTERNAL_f4166fc0_4_k_cu_55595b3c_242564cute7productE,(_ZN40_INTERNAL_f4166fc0_4_k_cu_55595b3c_242564cuda3std3__45__cpo3endE - _ZN40_INTERNAL_f4166fc0_4_k_cu_55595b3c_242564cute7productE)
_ZN40_INTERNAL_f4166fc0_4_k_cu_55595b3c_242564cute7productE:
	.zero		1
	.type		_ZN40_INTERNAL_f4166fc0_4_k_cu_55595b3c_242564cuda3std3__45__cpo3endE,@object
	.size		_ZN40_INTERNAL_f4166fc0_4_k_cu_55595b3c_242564cuda3std3__45__cpo3endE,(_ZN40_INTERNAL_f4166fc0_4_k_cu_55595b3c_242564cuda3std3__419piecewise_constructE - _ZN40_INTERNAL_f4166fc0_4_k_cu_55595b3c_242564cuda3std3__45__cpo3endE)
_ZN40_INTERNAL_f4166fc0_4_k_cu_55595b3c_242564cuda3std3__45__cpo3endE:
	.zero		1
	.type		_ZN40_INTERNAL_f4166fc0_4_k_cu_55595b3c_242564cuda3std3__419piecewise_constructE,@object
	.size		_ZN40_INTERNAL_f4166fc0_4_k_cu_55595b3c_242564cuda3std3__419piecewise_constructE,(_ZN40_INTERNAL_f4166fc0_4_k_cu_55595b3c_242564cuda3std3__45__cpo4cendE - _ZN40_INTERNAL_f4166fc0_4_k_cu_55595b3c_242564cuda3std3__419piecewise_constructE)
_ZN40_INTERNAL_f4166fc0_4_k_cu_55595b3c_242564cuda3std3__419piecewise_constructE:
	.zero		1
	.type		_ZN40_INTERNAL_f4166fc0_4_k_cu_55595b3c_242564cuda3std3__45__cpo4cendE,@object
	.size		_ZN40_INTERNAL_f4166fc0_4_k_cu_55595b3c_242564cuda3std3__45__cpo4cendE,(_ZN40_INTERNAL_f4166fc0_4_k_cu_55595b3c_242564cuda3std6ranges3__45__cpo4swapE - _ZN40_INTERNAL_f4166fc0_4_k_cu_55595b3c_242564cuda3std3__45__cpo4cendE)
_ZN40_INTERNAL_f4166fc0_4_k_cu_55595b3c_242564cuda3std3__45__cpo4cendE:
	.zero		1
	.type		_ZN40_INTERNAL_f4166fc0_4_k_cu_55595b3c_242564cuda3std6ranges3__45__cpo4swapE,@object
	.size		_ZN40_INTERNAL_f4166fc0_4_k_cu_55595b3c_242564cuda3std6ranges3__45__cpo4swapE,(.L_10 - _ZN40_INTERNAL_f4166fc0_4_k_cu_55595b3c_242564cuda3std6ranges3__45__cpo4swapE)
_ZN40_INTERNAL_f4166fc0_4_k_cu_55595b3c_242564cuda3std6ranges3__45__cpo4swapE:
	.zero		1
.L_10:


//--------------------- .nv.constant0._ZN7cutlass13device_kernelINS_4gemm6kernel13GemmUniversalIN4cute5tupleIJiiiiEEENS1_10collective13CollectiveMmaINS1_35MainloopSm100TmaUmmaWarpSpecializedILi32ELi2ELi4ENS5_IJNS4_1CILi4EEESB_NSA_ILi1EEEEEEEENS5_IJNSA_ILi256EEENSA_ILi128EEENSA_ILi32EEEEEENS_12float_e4m3_tENS5_IJlSC_lEEESJ_SK_NS4_8TiledMMAINS4_8MMA_AtomIJNS4_10MMA_TraitsINS4_25SM100_MMA_F8F6F4_2x1SM_SSEJSJ_SJ_fSF_SG_NS4_17integral_constantINS4_4UMMA5MajorELSR_0EEESS_NSP_INSQ_7ScaleInELST_0EEESU_EEEEEENS4_6LayoutINS5_IJSC_SC_SC_EEENS5_IJNSA_ILi0EEESZ_SZ_EEEEENS5_IJNS4_10UnderscoreES12_S12_EEEEENS4_28SM100_TMA_2SM_LOAD_MULTICASTENS4_14ComposedLayoutINS4_7SwizzleILi1ELi4ELi3EEENS4_18smem_ptr_flag_bitsILi8EEENSX_INS5_IJNSA_ILi8EEESH_EEENS5_IJSH_SC_EEEEEEEvNS4_8identityES15_S1F_vS1G_EENS_8epilogue10collective18CollectiveEpilogueINS1I_23Sm100TmaWarpSpecializedILi2ELi2ELi64ELb0ELb0EEEJNS5_IJSG_SG_SH_EEENS5_IJNSX_ISG_SC_EENSX_INSA_ILi64EEESC_EEEEESJ_SK_SJ_SK_NS1I_6fusion15FusionCallbacksIS1M_NS1S_17LinearCombinationISJ_fSJ_fLNS_15FloatRoundStyleE2EEES1N_S1R_JEEENS4_5SM1004TMEM4LOAD26SM100_TMEM_LOAD_32dp32b64xENS4_13SM90_TMA_LOADENS16_INS17_ILi2ELi4ELi3EEES1A_NSX_INS5_IJS1B_S1P_EEENS5_IJS1P_SC_EEEEEEENS4_39AutoVectorizingCopyWithAssumedAlignmentILi128EEENS4_14SM90_TMA_STOREES27_S29_S29_EEEvvEEEEvNT_6ParamsE --------------------------
	.section	.nv.constant0._ZN7cutlass13device_kernelINS_4gemm6kernel13GemmUniversalIN4cute5tupleIJiiiiEEENS1_10collective13CollectiveMmaINS1_35MainloopSm100TmaUmmaWarpSpecializedILi32ELi2ELi4ENS5_IJNS4_1CILi4EEESB_NSA_ILi1EEEEEEEENS5_IJNSA_ILi256EEENSA_ILi128EEENSA_ILi32EEEEEENS_12float_e4m3_tENS5_IJlSC_lEEESJ_SK_NS4_8TiledMMAINS4_8MMA_AtomIJNS4_10MMA_TraitsINS4_25SM100_MMA_F8F6F4_2x1SM_SSEJSJ_SJ_fSF_SG_NS4_17integral_constantINS4_4UMMA5MajorELSR_0EEESS_NSP_INSQ_7ScaleInELST_0EEESU_EEEEEENS4_6LayoutINS5_IJSC_SC_SC_EEENS5_IJNSA_ILi0EEESZ_SZ_EEEEENS5_IJNS4_10UnderscoreES12_S12_EEEEENS4_28SM100_TMA_2SM_LOAD_MULTICASTENS4_14ComposedLayoutINS4_7SwizzleILi1ELi4ELi3EEENS4_18smem_ptr_flag_bitsILi8EEENSX_INS5_IJNSA_ILi8EEESH_EEENS5_IJSH_SC_EEEEEEEvNS4_8identityES15_S1F_vS1G_EENS_8epilogue10collective18CollectiveEpilogueINS1I_23Sm100TmaWarpSpecializedILi2ELi2ELi64ELb0ELb0EEEJNS5_IJSG_SG_SH_EEENS5_IJNSX_ISG_SC_EENSX_INSA_ILi64EEESC_EEEEESJ_SK_SJ_SK_NS1I_6fusion15FusionCallbacksIS1M_NS1S_17LinearCombinationISJ_fSJ_fLNS_15FloatRoundStyleE2EEES1N_S1R_JEEENS4_5SM1004TMEM4LOAD26SM100_TMEM_LOAD_32dp32b64xENS4_13SM90_TMA_LOADENS16_INS17_ILi2ELi4ELi3EEES1A_NSX_INS5_IJS1B_S1P_EEENS5_IJS1P_SC_EEEEEEENS4_39AutoVectorizingCopyWithAssumedAlignmentILi128EEENS4_14SM90_TMA_STOREES27_S29_S29_EEEvvEEEEvNT_6ParamsE,"a",@progbits
	.sectionflags	@""
	.align	4
.nv.constant0._ZN7cutlass13device_kernelINS_4gemm6kernel13GemmUniversalIN4cute5tupleIJiiiiEEENS1_10collective13CollectiveMmaINS1_35MainloopSm100TmaUmmaWarpSpecializedILi32ELi2ELi4ENS5_IJNS4_1CILi4EEESB_NSA_ILi1EEEEEEEENS5_IJNSA_ILi256EEENSA_ILi128EEENSA_ILi32EEEEEENS_12float_e4m3_tENS5_IJlSC_lEEESJ_SK_NS4_8TiledMMAINS4_8MMA_AtomIJNS4_10MMA_TraitsINS4_25SM100_MMA_F8F6F4_2x1SM_SSEJSJ_SJ_fSF_SG_NS4_17integral_constantINS4_4UMMA5MajorELSR_0EEESS_NSP_INSQ_7ScaleInELST_0EEESU_EEEEEENS4_6LayoutINS5_IJSC_SC_SC_EEENS5_IJNSA_ILi0EEESZ_SZ_EEEEENS5_IJNS4_10UnderscoreES12_S12_EEEEENS4_28SM100_TMA_2SM_LOAD_MULTICASTENS4_14ComposedLayoutINS4_7SwizzleILi1ELi4ELi3EEENS4_18smem_ptr_flag_bitsILi8EEENSX_INS5_IJNSA_ILi8EEESH_EEENS5_IJSH_SC_EEEEEEEvNS4_8identityES15_S1F_vS1G_EENS_8epilogue10collective18CollectiveEpilogueINS1I_23Sm100TmaWarpSpecializedILi2ELi2ELi64ELb0ELb0EEEJNS5_IJSG_SG_SH_EEENS5_IJNSX_ISG_SC_EENSX_INSA_ILi64EEESC_EEEEESJ_SK_SJ_SK_NS1I_6fusion15FusionCallbacksIS1M_NS1S_17LinearCombinationISJ_fSJ_fLNS_15FloatRoundStyleE2EEES1N_S1R_JEEENS4_5SM1004TMEM4LOAD26SM100_TMEM_LOAD_32dp32b64xENS4_13SM90_TMA_LOADENS16_INS17_ILi2ELi4ELi3EEES1A_NSX_INS5_IJS1B_S1P_EEENS5_IJS1P_SC_EEEEEEENS4_39AutoVectorizingCopyWithAssumedAlignmentILi128EEENS4_14SM90_TMA_STOREES27_S29_S29_EEEvvEEEEvNT_6ParamsE:
	.zero		2944


//--------------------- SYMBOLS --------------------------

	.type		.nv.reservedSmem.offset0,@object
	.size		.nv.reservedSmem.offset0,0x4
	.type		.nv.reservedSmem.cap,@object
	.size		.nv.reservedSmem.cap,0x4
	.type		__assertfail,@function
